	.target	sm_90a

	.elftype	@"ET_EXEC"


//--------------------- .note.nv.tkinfo           --------------------------
	.section	.note.nv.tkinfo,"",@"SHT_NOTE"
	.sectionflags	@"SHF_NOTE_NV_TKINFO"
	.tkinfo
        /*0018*/ 	.word	0x00000002
        /*0030*/ 	.string	""
        /*0030*/ 	.string	"ptxas"
        /*0030*/ 	.string	"Cuda compilation tools, release 13.0, V13.0.88"
        /*0030*/ 	.string	"Build cuda_13.0.r13.0/compiler.36424714_0"
        /*0030*/ 	.string	"-arch sm_90a -m 64 "



//--------------------- .note.nv.cuinfo           --------------------------
	.section	.note.nv.cuinfo,"",@"SHT_NOTE"
	.sectionflags	@"SHF_NOTE_NV_CUINFO"
        /*0018*/ 	.short	0x0002
        /*001a*/ 	.short	0x005a
        /*001c*/ 	.short	0x0082
	.zero		2


//--------------------- .nv.info                  --------------------------
	.section	.nv.info,"",@"SHT_CUDA_INFO"
	.align	4


	//----- nvinfo : EIATTR_REGCOUNT
	.align		4
        /*0000*/ 	.byte	0x04, 0x2f
        /*0002*/ 	.short	(.L_12 - .L_11)
	.align		4
.L_11:
        /*0004*/ 	.word	index@(_ZN7cutlass13device_kernelINS_4conv6kernel13ConvUniversalINS1_16ConvProblemShapeILNS1_8OperatorE0ELi3EEENS1_10collective14CollectiveConvINS1_46MainloopSm90TmaGmmaWarpSpecializedImplicitGemmILS5_0ELi56ELi3EN4cute5tupleIJNSA_1CILi1EEESD_SD_EEENS1_36KernelImplicitTmaWarpSpecializedSm90ELi1EEENSB_IJNSC_ILi64EEESH_NSB_IJNSC_ILi32EEEEEEEEENS_12float_e4m3_tESL_NSA_8TiledMMAINSA_8MMA_AtomIJNSA_4SM904GMMA30MMA_64x64x32_F32E4M3E4M3_SS_TNILNSP_7ScaleInE1ELSR_1EEEEEENSA_6LayoutISE_NSB_IJNSC_ILi0EEESV_SV_EEEEENSB_IJNSA_10UnderscoreESY_SY_EEEEENS7_6detail26Sm90ImplicitGemmTileTraitsINSA_20SM90_TMA_LOAD_IM2COLENSA_14ComposedLayoutINSA_7SwizzleILi1ELi4ELi3EEENSA_18smem_ptr_flag_bitsILi8EEENSU_INSB_IJNSB_IJNSC_ILi8EEES19_EEENSB_IJSI_SD_EEENSB_IJSD_NSC_ILi56EEEEEEEEENSB_IJNSB_IJSI_NSC_ILi256EEEEEENSB_IJSD_SV_EEENSB_IJSV_NSC_ILi2048EEEEEEEEEEEEEvEENS12_INSA_13SM90_TMA_LOADES1M_vEEEENS_8epilogue10collective6detail29Sm90TmaWarpSpecializedAdapterINS1S_15DefaultEpilogueISL_NSB_IJNSB_IJllllEEESD_SV_EEES1X_NS1R_6thread17LinearCombinationISL_Li1EffLNS1Y_9ScaleType4KindE0ELNS_15FloatRoundStyleE2ESL_EENS_4gemm15EpilogueDefaultEEEEEvvEEEEvNT_6ParamsE)
        /*0008*/ 	.word	0x0000003a


	//----- nvinfo : EIATTR_FRAME_SIZE
	.align		4
.L_12:
        /*000c*/ 	.byte	0x04, 0x11
        /*000e*/ 	.short	(.L_14 - .L_13)
	.align		4
.L_13:
        /*0010*/ 	.word	index@(_ZN7cutlass13device_kernelINS_4conv6kernel13ConvUniversalINS1_16ConvProblemShapeILNS1_8OperatorE0ELi3EEENS1_10collective14CollectiveConvINS1_46MainloopSm90TmaGmmaWarpSpecializedImplicitGemmILS5_0ELi56ELi3EN4cute5tupleIJNSA_1CILi1EEESD_SD_EEENS1_36KernelImplicitTmaWarpSpecializedSm90ELi1EEENSB_IJNSC_ILi64EEESH_NSB_IJNSC_ILi32EEEEEEEEENS_12float_e4m3_tESL_NSA_8TiledMMAINSA_8MMA_AtomIJNSA_4SM904GMMA30MMA_64x64x32_F32E4M3E4M3_SS_TNILNSP_7ScaleInE1ELSR_1EEEEEENSA_6LayoutISE_NSB_IJNSC_ILi0EEESV_SV_EEEEENSB_IJNSA_10UnderscoreESY_SY_EEEEENS7_6detail26Sm90ImplicitGemmTileTraitsINSA_20SM90_TMA_LOAD_IM2COLENSA_14ComposedLayoutINSA_7SwizzleILi1ELi4ELi3EEENSA_18smem_ptr_flag_bitsILi8EEENSU_INSB_IJNSB_IJNSC_ILi8EEES19_EEENSB_IJSI_SD_EEENSB_IJSD_NSC_ILi56EEEEEEEEENSB_IJNSB_IJSI_NSC_ILi256EEEEEENSB_IJSD_SV_EEENSB_IJSV_NSC_ILi2048EEEEEEEEEEEEEvEENS12_INSA_13SM90_TMA_LOADES1M_vEEEENS_8epilogue10collective6detail29Sm90TmaWarpSpecializedAdapterINS1S_15DefaultEpilogueISL_NSB_IJNSB_IJllllEEESD_SV_EEES1X_NS1R_6thread17LinearCombinationISL_Li1EffLNS1Y_9ScaleType4KindE0ELNS_15FloatRoundStyleE2ESL_EENS_4gemm15EpilogueDefaultEEEEEvvEEEEvNT_6ParamsE)
        /*0014*/ 	.word	0x00000000


	//----- nvinfo : EIATTR_MIN_STACK_SIZE
	.align		4
.L_14:
        /*0018*/ 	.byte	0x04, 0x12
        /*001a*/ 	.short	(.L_16 - .L_15)
	.align		4
.L_15:
        /*001c*/ 	.word	index@(_ZN7cutlass13device_kernelINS_4conv6kernel13ConvUniversalINS1_16ConvProblemShapeILNS1_8OperatorE0ELi3EEENS1_10collective14CollectiveConvINS1_46MainloopSm90TmaGmmaWarpSpecializedImplicitGemmILS5_0ELi56ELi3EN4cute5tupleIJNSA_1CILi1EEESD_SD_EEENS1_36KernelImplicitTmaWarpSpecializedSm90ELi1EEENSB_IJNSC_ILi64EEESH_NSB_IJNSC_ILi32EEEEEEEEENS_12float_e4m3_tESL_NSA_8TiledMMAINSA_8MMA_AtomIJNSA_4SM904GMMA30MMA_64x64x32_F32E4M3E4M3_SS_TNILNSP_7ScaleInE1ELSR_1EEEEEENSA_6LayoutISE_NSB_IJNSC_ILi0EEESV_SV_EEEEENSB_IJNSA_10UnderscoreESY_SY_EEEEENS7_6detail26Sm90ImplicitGemmTileTraitsINSA_20SM90_TMA_LOAD_IM2COLENSA_14ComposedLayoutINSA_7SwizzleILi1ELi4ELi3EEENSA_18smem_ptr_flag_bitsILi8EEENSU_INSB_IJNSB_IJNSC_ILi8EEES19_EEENSB_IJSI_SD_EEENSB_IJSD_NSC_ILi56EEEEEEEEENSB_IJNSB_IJSI_NSC_ILi256EEEEEENSB_IJSD_SV_EEENSB_IJSV_NSC_ILi2048EEEEEEEEEEEEEvEENS12_INSA_13SM90_TMA_LOADES1M_vEEEENS_8epilogue10collective6detail29Sm90TmaWarpSpecializedAdapterINS1S_15DefaultEpilogueISL_NSB_IJNSB_IJllllEEESD_SV_EEES1X_NS1R_6thread17LinearCombinationISL_Li1EffLNS1Y_9ScaleType4KindE0ELNS_15FloatRoundStyleE2ESL_EENS_4gemm15EpilogueDefaultEEEEEvvEEEEvNT_6ParamsE)
        /*0020*/ 	.word	0x00000000
.L_16:


//--------------------- .nv.compat                --------------------------
	.section	.nv.compat,"",@"SHT_CUDA_COMPAT_INFO"
	.align	4
        /*0000*/ 	.byte	0x02, 0x09, 0x01, 0x00, 0x02, 0x02, 0x04, 0x00, 0x02, 0x05, 0x05, 0x00, 0x03, 0x07, 0x01, 0x01
        /*0010*/ 	.byte	0x02, 0x03, 0x01, 0x00, 0x02, 0x06, 0x01, 0x00, 0x04, 0x0b, 0x08, 0x00, 0x00, 0x00, 0x00, 0x00
        /*0020*/ 	.byte	0x00, 0x00, 0x00, 0x00


//--------------------- .nv.info._ZN7cutlass13device_kernelINS_4conv6kernel13ConvUniversalINS1_16ConvProblemShapeILNS1_8OperatorE0ELi3EEENS1_10collective14CollectiveConvINS1_46MainloopSm90TmaGmmaWarpSpecializedImplicitGemmILS5_0ELi56ELi3EN4cute5tupleIJNSA_1CILi1EEESD_SD_EEENS1_36KernelImplicitTmaWarpSpecializedSm90ELi1EEENSB_IJNSC_ILi64EEESH_NSB_IJNSC_ILi32EEEEEEEEENS_12float_e4m3_tESL_NSA_8TiledMMAINSA_8MMA_AtomIJNSA_4SM904GMMA30MMA_64x64x32_F32E4M3E4M3_SS_TNILNSP_7ScaleInE1ELSR_1EEEEEENSA_6LayoutISE_NSB_IJNSC_ILi0EEESV_SV_EEEEENSB_IJNSA_10UnderscoreESY_SY_EEEEENS7_6detail26Sm90ImplicitGemmTileTraitsINSA_20SM90_TMA_LOAD_IM2COLENSA_14ComposedLayoutINSA_7SwizzleILi1ELi4ELi3EEENSA_18smem_ptr_flag_bitsILi8EEENSU_INSB_IJNSB_IJNSC_ILi8EEES19_EEENSB_IJSI_SD_EEENSB_IJSD_NSC_ILi56EEEEEEEEENSB_IJNSB_IJSI_NSC_ILi256EEEEEENSB_IJSD_SV_EEENSB_IJSV_NSC_ILi2048EEEEEEEEEEEEEvEENS12_INSA_13SM90_TMA_LOADES1M_vEEEENS_8epilogue10collective6detail29Sm90TmaWarpSpecializedAdapterINS1S_15DefaultEpilogueISL_NSB_IJNSB_IJllllEEESD_SV_EEES1X_NS1R_6thread17LinearCombinationISL_Li1EffLNS1Y_9ScaleType4KindE0ELNS_15FloatRoundStyleE2ESL_EENS_4gemm15EpilogueDefaultEEEEEvvEEEEvNT_6ParamsE --------------------------
	.section	.nv.info._ZN7cutlass13device_kernelINS_4conv6kernel13ConvUniversalINS1_16ConvProblemShapeILNS1_8OperatorE0ELi3EEENS1_10collective14CollectiveConvINS1_46MainloopSm90TmaGmmaWarpSpecializedImplicitGemmILS5_0ELi56ELi3EN4cute5tupleIJNSA_1CILi1EEESD_SD_EEENS1_36KernelImplicitTmaWarpSpecializedSm90ELi1EEENSB_IJNSC_ILi64EEESH_NSB_IJNSC_ILi32EEEEEEEEENS_12float_e4m3_tESL_NSA_8TiledMMAINSA_8MMA_AtomIJNSA_4SM904GMMA30MMA_64x64x32_F32E4M3E4M3_SS_TNILNSP_7ScaleInE1ELSR_1EEEEEENSA_6LayoutISE_NSB_IJNSC_ILi0EEESV_SV_EEEEENSB_IJNSA_10UnderscoreESY_SY_EEEEENS7_6detail26Sm90ImplicitGemmTileTraitsINSA_20SM90_TMA_LOAD_IM2COLENSA_14ComposedLayoutINSA_7SwizzleILi1ELi4ELi3EEENSA_18smem_ptr_flag_bitsILi8EEENSU_INSB_IJNSB_IJNSC_ILi8EEES19_EEENSB_IJSI_SD_EEENSB_IJSD_NSC_ILi56EEEEEEEEENSB_IJNSB_IJSI_NSC_ILi256EEEEEENSB_IJSD_SV_EEENSB_IJSV_NSC_ILi2048EEEEEEEEEEEEEvEENS12_INSA_13SM90_TMA_LOADES1M_vEEEENS_8epilogue10collective6detail29Sm90TmaWarpSpecializedAdapterINS1S_15DefaultEpilogueISL_NSB_IJNSB_IJllllEEESD_SV_EEES1X_NS1R_6thread17LinearCombinationISL_Li1EffLNS1Y_9ScaleType4KindE0ELNS_15FloatRoundStyleE2ESL_EENS_4gemm15EpilogueDefaultEEEEEvvEEEEvNT_6ParamsE,"",@"SHT_CUDA_INFO"
	.sectionflags	@""
	.align	4


	//----- nvinfo : EIATTR_CUDA_API_VERSION
	.align		4
        /*0000*/ 	.byte	0x04, 0x37
        /*0002*/ 	.short	(.L_18 - .L_17)
.L_17:
        /*0004*/ 	.word	0x00000082


	//----- nvinfo : EIATTR_KPARAM_INFO
	.align		4
.L_18:
        /*0008*/ 	.byte	0x04, 0x17
        /*000a*/ 	.short	(.L_20 - .L_19)
.L_19:
        /*000c*/ 	.word	0x00000000
        /*0010*/ 	.short	0x0000
        /*0012*/ 	.short	0x0070
        /*0014*/ 	.byte	0x00, 0xf0, 0x01, 0x10


	//----- nvinfo : EIATTR_SPARSE_MMA_MASK
	.align		4
.L_20:
        /*0018*/ 	.byte	0x03, 0x50
        /*001a*/ 	.short	0x0000


	//----- nvinfo : EIATTR_MAXREG_COUNT
	.align		4
        /*001c*/ 	.byte	0x03, 0x1b
        /*001e*/ 	.short	0x00ff


	//----- nvinfo : EIATTR_NUM_BARRIERS
	.align		4
        /*0020*/ 	.byte	0x02, 0x4c
        /*0022*/ 	.byte	0x01
	.zero		1


	//----- nvinfo : EIATTR_MERCURY_ISA_VERSION
	.align		4
        /*0024*/ 	.byte	0x03, 0x5f
        /*0026*/ 	.short	0x0101


	//----- nvinfo : EIATTR_COOP_GROUP_MASK_REGIDS
	.align		4
        /*0028*/ 	.byte	0x04, 0x29
        /*002a*/ 	.short	(.L_22 - .L_21)


	//   ....[0]....
.L_21:
        /*002c*/ 	.word	0xffffffff


	//   ....[1]....
        /*0030*/ 	.word	0xffffffff


	//   ....[2]....
        /*0034*/ 	.word	0xffffffff


	//----- nvinfo : EIATTR_COOP_GROUP_INSTR_OFFSETS
	.align		4
.L_22:
        /*0038*/ 	.byte	0x04, 0x28
        /*003a*/ 	.short	(.L_24 - .L_23)


	//   ....[0]....
.L_23:
        /*003c*/ 	.word	0x00000060


	//   ....[1]....
        /*0040*/ 	.word	0x00000070


	//   ....[2]....
        /*0044*/ 	.word	0x00000130


	//----- nvinfo : EIATTR_MBARRIER_INSTR_OFFSETS
	.align		4
.L_24:
        /*0048*/ 	.byte	0x04, 0x39
        /*004a*/ 	.short	(.L_26 - .L_25)


	//   ....[0]....
.L_25:
        /*004c*/ 	.word	0x00000270
        /*0050*/ 	.word	0x000000ff
        /*0054*/ 	.word	0x00038000
        /*0058*/ 	.short	0x0100
        /*005a*/ 	.byte	0x08
	.zero		1


	//   ....[1]....
        /*005c*/ 	.word	0x00000280
        /*0060*/ 	.word	0x000000ff
        /*0064*/ 	.word	0x000381c0
        /*0068*/ 	.short	0x0100
        /*006a*/ 	.byte	0x08
	.zero		1


	//   ....[2]....
        /*006c*/ 	.word	0x00000290
        /*0070*/ 	.word	0x000000ff
        /*0074*/ 	.word	0x00038008
        /*0078*/ 	.short	0x0100
        /*007a*/ 	.byte	0x08
	.zero		1


	//   ....[3]....
        /*007c*/ 	.word	0x000002a0
        /*0080*/ 	.word	0x000000ff
        /*0084*/ 	.word	0x000381c8
        /*0088*/ 	.short	0x0100
        /*008a*/ 	.byte	0x08
	.zero		1


	//   ....[4]....
        /*008c*/ 	.word	0x000002b0
        /*0090*/ 	.word	0x000000ff
        /*0094*/ 	.word	0x00038010
        /*0098*/ 	.short	0x0100
        /*009a*/ 	.byte	0x08
	.zero		1


	//   ....[5]....
        /*009c*/ 	.word	0x000002c0
        /*00a0*/ 	.word	0x000000ff
        /*00a4*/ 	.word	0x000381d0
        /*00a8*/ 	.short	0x0100
        /*00aa*/ 	.byte	0x08
	.zero		1


	//   ....[6]....
        /*00ac*/ 	.word	0x000002d0
        /*00b0*/ 	.word	0x000000ff
        /*00b4*/ 	.word	0x00038018
        /*00b8*/ 	.short	0x0100
        /*00ba*/ 	.byte	0x08
	.zero		1


	//   ....[7]....
        /*00bc*/ 	.word	0x000002e0
        /*00c0*/ 	.word	0x000000ff
        /*00c4*/ 	.word	0x000381d8
        /*00c8*/ 	.short	0x0100
        /*00ca*/ 	.byte	0x08
	.zero		1


	//   ....[8]....
        /*00cc*/ 	.word	0x000002f0
        /*00d0*/ 	.word	0x000000ff
        /*00d4*/ 	.word	0x00038020
        /*00d8*/ 	.short	0x0100
        /*00da*/ 	.byte	0x08
	.zero		1


	//   ....[9]....
        /*00dc*/ 	.word	0x00000300
        /*00e0*/ 	.word	0x000000ff
        /*00e4*/ 	.word	0x000381e0
        /*00e8*/ 	.short	0x0100
        /*00ea*/ 	.byte	0x08
	.zero		1


	//   ....[10]....
        /*00ec*/ 	.word	0x00000310
        /*00f0*/ 	.word	0x000000ff
        /*00f4*/ 	.word	0x00038028
        /*00f8*/ 	.short	0x0100
        /*00fa*/ 	.byte	0x08
	.zero		1


	//   ....[11]....
        /*00fc*/ 	.word	0x00000320
        /*0100*/ 	.word	0x000000ff
        /*0104*/ 	.word	0x000381e8
        /*0108*/ 	.short	0x0100
        /*010a*/ 	.byte	0x08
	.zero		1


	//   ....[12]....
        /*010c*/ 	.word	0x00000330
        /*0110*/ 	.word	0x000000ff
        /*0114*/ 	.word	0x00038030
        /*0118*/ 	.short	0x0100
        /*011a*/ 	.byte	0x08
	.zero		1


	//   ....[13]....
        /*011c*/ 	.word	0x00000340
        /*0120*/ 	.word	0x000000ff
        /*0124*/ 	.word	0x000381f0
        /*0128*/ 	.short	0x0100
        /*012a*/ 	.byte	0x08
	.zero		1


	//   ....[14]....
        /*012c*/ 	.word	0x00000350
        /*0130*/ 	.word	0x000000ff
        /*0134*/ 	.word	0x00038038
        /*0138*/ 	.short	0x0100
        /*013a*/ 	.byte	0x08
	.zero		1


	//   ....[15]....
        /*013c*/ 	.word	0x00000360
        /*0140*/ 	.word	0x000000ff
        /*0144*/ 	.word	0x000381f8
        /*0148*/ 	.short	0x0100
        /*014a*/ 	.byte	0x08
	.zero		1


	//   ....[16]....
        /*014c*/ 	.word	0x00000370
        /*0150*/ 	.word	0x000000ff
        /*0154*/ 	.word	0x00038040
        /*0158*/ 	.short	0x0100
        /*015a*/ 	.byte	0x08
	.zero		1


	//   ....[17]....
        /*015c*/ 	.word	0x00000380
        /*0160*/ 	.word	0x000000ff
        /*0164*/ 	.word	0x00038200
        /*0168*/ 	.short	0x0100
        /*016a*/ 	.byte	0x08
	.zero		1


	//   ....[18]....
        /*016c*/ 	.word	0x00000390
        /*0170*/ 	.word	0x000000ff
        /*0174*/ 	.word	0x00038048
        /*0178*/ 	.short	0x0100
        /*017a*/ 	.byte	0x08
	.zero		1


	//   ....[19]....
        /*017c*/ 	.word	0x000003a0
        /*0180*/ 	.word	0x000000ff
        /*0184*/ 	.word	0x00038208
        /*0188*/ 	.short	0x0100
        /*018a*/ 	.byte	0x08
	.zero		1


	//   ....[20]....
        /*018c*/ 	.word	0x000003b0
        /*0190*/ 	.word	0x000000ff
        /*0194*/ 	.word	0x00038050
        /*0198*/ 	.short	0x0100
        /*019a*/ 	.byte	0x08
	.zero		1


	//   ....[21]....
        /*019c*/ 	.word	0x000003c0
        /*01a0*/ 	.word	0x000000ff
        /*01a4*/ 	.word	0x00038210
        /*01a8*/ 	.short	0x0100
        /*01aa*/ 	.byte	0x08
	.zero		1


	//   ....[22]....
        /*01ac*/ 	.word	0x000003d0
        /*01b0*/ 	.word	0x000000ff
        /*01b4*/ 	.word	0x00038058
        /*01b8*/ 	.short	0x0100
        /*01ba*/ 	.byte	0x08
	.zero		1


	//   ....[23]....
        /*01bc*/ 	.word	0x000003e0
        /*01c0*/ 	.word	0x000000ff
        /*01c4*/ 	.word	0x00038218
        /*01c8*/ 	.short	0x0100
        /*01ca*/ 	.byte	0x08
	.zero		1


	//   ....[24]....
        /*01cc*/ 	.word	0x000003f0
        /*01d0*/ 	.word	0x000000ff
        /*01d4*/ 	.word	0x00038060
        /*01d8*/ 	.short	0x0100
        /*01da*/ 	.byte	0x08
	.zero		1


	//   ....[25]....
        /*01dc*/ 	.word	0x00000400
        /*01e0*/ 	.word	0x000000ff
        /*01e4*/ 	.word	0x00038220
        /*01e8*/ 	.short	0x0100
        /*01ea*/ 	.byte	0x08
	.zero		1


	//   ....[26]....
        /*01ec*/ 	.word	0x00000410
        /*01f0*/ 	.word	0x000000ff
        /*01f4*/ 	.word	0x00038068
        /*01f8*/ 	.short	0x0100
        /*01fa*/ 	.byte	0x08
	.zero		1


	//   ....[27]....
        /*01fc*/ 	.word	0x00000420
        /*0200*/ 	.word	0x000000ff
        /*0204*/ 	.word	0x00038228
        /*0208*/ 	.short	0x0100
        /*020a*/ 	.byte	0x08
	.zero		1


	//   ....[28]....
        /*020c*/ 	.word	0x00000430
        /*0210*/ 	.word	0x000000ff
        /*0214*/ 	.word	0x00038070
        /*0218*/ 	.short	0x0100
        /*021a*/ 	.byte	0x08
	.zero		1


	//   ....[29]....
        /*021c*/ 	.word	0x00000440
        /*0220*/ 	.word	0x000000ff
        /*0224*/ 	.word	0x00038230
        /*0228*/ 	.short	0x0100
        /*022a*/ 	.byte	0x08
	.zero		1


	//   ....[30]....
        /*022c*/ 	.word	0x00000450
        /*0230*/ 	.word	0x000000ff
        /*0234*/ 	.word	0x00038078
        /*0238*/ 	.short	0x0100
        /*023a*/ 	.byte	0x08
	.zero		1


	//   ....[31]....
        /*023c*/ 	.word	0x00000460
        /*0240*/ 	.word	0x000000ff
        /*0244*/ 	.word	0x00038238
        /*0248*/ 	.short	0x0100
        /*024a*/ 	.byte	0x08
	.zero		1


	//   ....[32]....
        /*024c*/ 	.word	0x00000470
        /*0250*/ 	.word	0x000000ff
        /*0254*/ 	.word	0x00038080
        /*0258*/ 	.short	0x0100
        /*025a*/ 	.byte	0x08
	.zero		1


	//   ....[33]....
        /*025c*/ 	.word	0x00000480
        /*0260*/ 	.word	0x000000ff
        /*0264*/ 	.word	0x00038240
        /*0268*/ 	.short	0x0100
        /*026a*/ 	.byte	0x08
	.zero		1


	//   ....[34]....
        /*026c*/ 	.word	0x00000490
        /*0270*/ 	.word	0x000000ff
        /*0274*/ 	.word	0x00038088
        /*0278*/ 	.short	0x0100
        /*027a*/ 	.byte	0x08
	.zero		1


	//   ....[35]....
        /*027c*/ 	.word	0x000004a0
        /*0280*/ 	.word	0x000000ff
        /*0284*/ 	.word	0x00038248
        /*0288*/ 	.short	0x0100
        /*028a*/ 	.byte	0x08
	.zero		1


	//   ....[36]....
        /*028c*/ 	.word	0x000004b0
        /*0290*/ 	.word	0x000000ff
        /*0294*/ 	.word	0x00038090
        /*0298*/ 	.short	0x0100
        /*029a*/ 	.byte	0x08
	.zero		1


	//   ....[37]....
        /*029c*/ 	.word	0x000004c0
        /*02a0*/ 	.word	0x000000ff
        /*02a4*/ 	.word	0x00038250
        /*02a8*/ 	.short	0x0100
        /*02aa*/ 	.byte	0x08
	.zero		1


	//   ....[38]....
        /*02ac*/ 	.word	0x000004d0
        /*02b0*/ 	.word	0x000000ff
        /*02b4*/ 	.word	0x00038098
        /*02b8*/ 	.short	0x0100
        /*02ba*/ 	.byte	0x08
	.zero		1


	//   ....[39]....
        /*02bc*/ 	.word	0x000004e0
        /*02c0*/ 	.word	0x000000ff
        /*02c4*/ 	.word	0x00038258
        /*02c8*/ 	.short	0x0100
        /*02ca*/ 	.byte	0x08
	.zero		1


	//   ....[40]....
        /*02cc*/ 	.word	0x000004f0
        /*02d0*/ 	.word	0x000000ff
        /*02d4*/ 	.word	0x000380a0
        /*02d8*/ 	.short	0x0100
        /*02da*/ 	.byte	0x08
	.zero		1


	//   ....[41]....
        /*02dc*/ 	.word	0x00000500
        /*02e0*/ 	.word	0x000000ff
        /*02e4*/ 	.word	0x00038260
        /*02e8*/ 	.short	0x0100
        /*02ea*/ 	.byte	0x08
	.zero		1


	//   ....[42]....
        /*02ec*/ 	.word	0x00000510
        /*02f0*/ 	.word	0x000000ff
        /*02f4*/ 	.word	0x000380a8
        /*02f8*/ 	.short	0x0100
        /*02fa*/ 	.byte	0x08
	.zero		1


	//   ....[43]....
        /*02fc*/ 	.word	0x00000520
        /*0300*/ 	.word	0x000000ff
        /*0304*/ 	.word	0x00038268
        /*0308*/ 	.short	0x0100
        /*030a*/ 	.byte	0x08
	.zero		1


	//   ....[44]....
        /*030c*/ 	.word	0x00000530
        /*0310*/ 	.word	0x000000ff
        /*0314*/ 	.word	0x000380b0
        /*0318*/ 	.short	0x0100
        /*031a*/ 	.byte	0x08
	.zero		1


	//   ....[45]....
        /*031c*/ 	.word	0x00000540
        /*0320*/ 	.word	0x000000ff
        /*0324*/ 	.word	0x00038270
        /*0328*/ 	.short	0x0100
        /*032a*/ 	.byte	0x08
	.zero		1


	//   ....[46]....
        /*032c*/ 	.word	0x00000550
        /*0330*/ 	.word	0x000000ff
        /*0334*/ 	.word	0x000380b8
        /*0338*/ 	.short	0x0100
        /*033a*/ 	.byte	0x08
	.zero		1


	//   ....[47]....
        /*033c*/ 	.word	0x00000560
        /*0340*/ 	.word	0x000000ff
        /*0344*/ 	.word	0x00038278
        /*0348*/ 	.short	0x0100
        /*034a*/ 	.byte	0x08
	.zero		1


	//   ....[48]....
        /*034c*/ 	.word	0x00000570
        /*0350*/ 	.word	0x000000ff
        /*0354*/ 	.word	0x000380c0
        /*0358*/ 	.short	0x0100
        /*035a*/ 	.byte	0x08
	.zero		1


	//   ....[49]....
        /*035c*/ 	.word	0x00000580
        /*0360*/ 	.word	0x000000ff
        /*0364*/ 	.word	0x00038280
        /*0368*/ 	.short	0x0100
        /*036a*/ 	.byte	0x08
	.zero		1


	//   ....[50]....
        /*036c*/ 	.word	0x00000590
        /*0370*/ 	.word	0x000000ff
        /*0374*/ 	.word	0x000380c8
        /*0378*/ 	.short	0x0100
        /*037a*/ 	.byte	0x08
	.zero		1


	//   ....[51]....
        /*037c*/ 	.word	0x000005a0
        /*0380*/ 	.word	0x000000ff
        /*0384*/ 	.word	0x00038288
        /*0388*/ 	.short	0x0100
        /*038a*/ 	.byte	0x08
	.zero		1


	//   ....[52]....
        /*038c*/ 	.word	0x000005b0
        /*0390*/ 	.word	0x000000ff
        /*0394*/ 	.word	0x000380d0
        /*0398*/ 	.short	0x0100
        /*039a*/ 	.byte	0x08
	.zero		1


	//   ....[53]....
        /*039c*/ 	.word	0x000005c0
        /*03a0*/ 	.word	0x000000ff
        /*03a4*/ 	.word	0x00038290
        /*03a8*/ 	.short	0x0100
        /*03aa*/ 	.byte	0x08
	.zero		1


	//   ....[54]....
        /*03ac*/ 	.word	0x000005d0
        /*03b0*/ 	.word	0x000000ff
        /*03b4*/ 	.word	0x000380d8
        /*03b8*/ 	.short	0x0100
        /*03ba*/ 	.byte	0x08
	.zero		1


	//   ....[55]....
        /*03bc*/ 	.word	0x000005e0
        /*03c0*/ 	.word	0x000000ff
        /*03c4*/ 	.word	0x00038298
        /*03c8*/ 	.short	0x0100
        /*03ca*/ 	.byte	0x08
	.zero		1


	//   ....[56]....
        /*03cc*/ 	.word	0x000005f0
        /*03d0*/ 	.word	0x000000ff
        /*03d4*/ 	.word	0x000380e0
        /*03d8*/ 	.short	0x0100
        /*03da*/ 	.byte	0x08
	.zero		1


	//   ....[57]....
        /*03dc*/ 	.word	0x00000600
        /*03e0*/ 	.word	0x000000ff
        /*03e4*/ 	.word	0x000382a0
        /*03e8*/ 	.short	0x0100
        /*03ea*/ 	.byte	0x08
	.zero		1


	//   ....[58]....
        /*03ec*/ 	.word	0x00000610
        /*03f0*/ 	.word	0x000000ff
        /*03f4*/ 	.word	0x000380e8
        /*03f8*/ 	.short	0x0100
        /*03fa*/ 	.byte	0x08
	.zero		1


	//   ....[59]....
        /*03fc*/ 	.word	0x00000620
        /*0400*/ 	.word	0x000000ff
        /*0404*/ 	.word	0x000382a8
        /*0408*/ 	.short	0x0100
        /*040a*/ 	.byte	0x08
	.zero		1


	//   ....[60]....
        /*040c*/ 	.word	0x00000630
        /*0410*/ 	.word	0x000000ff
        /*0414*/ 	.word	0x000380f0
        /*0418*/ 	.short	0x0100
        /*041a*/ 	.byte	0x08
	.zero		1


	//   ....[61]....
        /*041c*/ 	.word	0x00000640
        /*0420*/ 	.word	0x000000ff
        /*0424*/ 	.word	0x000382b0
        /*0428*/ 	.short	0x0100
        /*042a*/ 	.byte	0x08
	.zero		1


	//   ....[62]....
        /*042c*/ 	.word	0x00000650
        /*0430*/ 	.word	0x000000ff
        /*0434*/ 	.word	0x000380f8
        /*0438*/ 	.short	0x0100
        /*043a*/ 	.byte	0x08
	.zero		1


	//   ....[63]....
        /*043c*/ 	.word	0x00000660
        /*0440*/ 	.word	0x000000ff
        /*0444*/ 	.word	0x000382b8
        /*0448*/ 	.short	0x0100
        /*044a*/ 	.byte	0x08
	.zero		1


	//   ....[64]....
        /*044c*/ 	.word	0x00000670
        /*0450*/ 	.word	0x000000ff
        /*0454*/ 	.word	0x00038100
        /*0458*/ 	.short	0x0100
        /*045a*/ 	.byte	0x08
	.zero		1


	//   ....[65]....
        /*045c*/ 	.word	0x00000680
        /*0460*/ 	.word	0x000000ff
        /*0464*/ 	.word	0x000382c0
        /*0468*/ 	.short	0x0100
        /*046a*/ 	.byte	0x08
	.zero		1


	//   ....[66]....
        /*046c*/ 	.word	0x00000690
        /*0470*/ 	.word	0x000000ff
        /*0474*/ 	.word	0x00038108
        /*0478*/ 	.short	0x0100
        /*047a*/ 	.byte	0x08
	.zero		1


	//   ....[67]....
        /*047c*/ 	.word	0x000006a0
        /*0480*/ 	.word	0x000000ff
        /*0484*/ 	.word	0x000382c8
        /*0488*/ 	.short	0x0100
        /*048a*/ 	.byte	0x08
	.zero		1


	//   ....[68]....
        /*048c*/ 	.word	0x000006b0
        /*0490*/ 	.word	0x000000ff
        /*0494*/ 	.word	0x00038110
        /*0498*/ 	.short	0x0100
        /*049a*/ 	.byte	0x08
	.zero		1


	//   ....[69]....
        /*049c*/ 	.word	0x000006c0
        /*04a0*/ 	.word	0x000000ff
        /*04a4*/ 	.word	0x000382d0
        /*04a8*/ 	.short	0x0100
        /*04aa*/ 	.byte	0x08
	.zero		1


	//   ....[70]....
        /*04ac*/ 	.word	0x000006d0
        /*04b0*/ 	.word	0x000000ff
        /*04b4*/ 	.word	0x00038118
        /*04b8*/ 	.short	0x0100
        /*04ba*/ 	.byte	0x08
	.zero		1


	//   ....[71]....
        /*04bc*/ 	.word	0x000006e0
        /*04c0*/ 	.word	0x000000ff
        /*04c4*/ 	.word	0x000382d8
        /*04c8*/ 	.short	0x0100
        /*04ca*/ 	.byte	0x08
	.zero		1


	//   ....[72]....
        /*04cc*/ 	.word	0x000006f0
        /*04d0*/ 	.word	0x000000ff
        /*04d4*/ 	.word	0x00038120
        /*04d8*/ 	.short	0x0100
        /*04da*/ 	.byte	0x08
	.zero		1


	//   ....[73]....
        /*04dc*/ 	.word	0x00000700
        /*04e0*/ 	.word	0x000000ff
        /*04e4*/ 	.word	0x000382e0
        /*04e8*/ 	.short	0x0100
        /*04ea*/ 	.byte	0x08
	.zero		1


	//   ....[74]....
        /*04ec*/ 	.word	0x00000710
        /*04f0*/ 	.word	0x000000ff
        /*04f4*/ 	.word	0x00038128
        /*04f8*/ 	.short	0x0100
        /*04fa*/ 	.byte	0x08
	.zero		1


	//   ....[75]....
        /*04fc*/ 	.word	0x00000720
        /*0500*/ 	.word	0x000000ff
        /*0504*/ 	.word	0x000382e8
        /*0508*/ 	.short	0x0100
        /*050a*/ 	.byte	0x08
	.zero		1


	//   ....[76]....
        /*050c*/ 	.word	0x00000730
        /*0510*/ 	.word	0x000000ff
        /*0514*/ 	.word	0x00038130
        /*0518*/ 	.short	0x0100
        /*051a*/ 	.byte	0x08
	.zero		1


	//   ....[77]....
        /*051c*/ 	.word	0x00000740
        /*0520*/ 	.word	0x000000ff
        /*0524*/ 	.word	0x000382f0
        /*0528*/ 	.short	0x0100
        /*052a*/ 	.byte	0x08
	.zero		1


	//   ....[78]....
        /*052c*/ 	.word	0x00000750
        /*0530*/ 	.word	0x000000ff
        /*0534*/ 	.word	0x00038138
        /*0538*/ 	.short	0x0100
        /*053a*/ 	.byte	0x08
	.zero		1


	//   ....[79]....
        /*053c*/ 	.word	0x00000760
        /*0540*/ 	.word	0x000000ff
        /*0544*/ 	.word	0x000382f8
        /*0548*/ 	.short	0x0100
        /*054a*/ 	.byte	0x08
	.zero		1


	//   ....[80]....
        /*054c*/ 	.word	0x00000770
        /*0550*/ 	.word	0x000000ff
        /*0554*/ 	.word	0x00038140
        /*0558*/ 	.short	0x0100
        /*055a*/ 	.byte	0x08
	.zero		1


	//   ....[81]....
        /*055c*/ 	.word	0x00000780
        /*0560*/ 	.word	0x000000ff
        /*0564*/ 	.word	0x00038300
        /*0568*/ 	.short	0x0100
        /*056a*/ 	.byte	0x08
	.zero		1


	//   ....[82]....
        /*056c*/ 	.word	0x00000790
        /*0570*/ 	.word	0x000000ff
        /*0574*/ 	.word	0x00038148
        /*0578*/ 	.short	0x0100
        /*057a*/ 	.byte	0x08
	.zero		1


	//   ....[83]....
        /*057c*/ 	.word	0x000007a0
        /*0580*/ 	.word	0x000000ff
        /*0584*/ 	.word	0x00038308
        /*0588*/ 	.short	0x0100
        /*058a*/ 	.byte	0x08
	.zero		1


	//   ....[84]....
        /*058c*/ 	.word	0x000007b0
        /*0590*/ 	.word	0x000000ff
        /*0594*/ 	.word	0x00038150
        /*0598*/ 	.short	0x0100
        /*059a*/ 	.byte	0x08
	.zero		1


	//   ....[85]....
        /*059c*/ 	.word	0x000007c0
        /*05a0*/ 	.word	0x000000ff
        /*05a4*/ 	.word	0x00038310
        /*05a8*/ 	.short	0x0100
        /*05aa*/ 	.byte	0x08
	.zero		1


	//   ....[86]....
        /*05ac*/ 	.word	0x000007d0
        /*05b0*/ 	.word	0x000000ff
        /*05b4*/ 	.word	0x00038158
        /*05b8*/ 	.short	0x0100
        /*05ba*/ 	.byte	0x08
	.zero		1


	//   ....[87]....
        /*05bc*/ 	.word	0x000007e0
        /*05c0*/ 	.word	0x000000ff
        /*05c4*/ 	.word	0x00038318
        /*05c8*/ 	.short	0x0100
        /*05ca*/ 	.byte	0x08
	.zero		1


	//   ....[88]....
        /*05cc*/ 	.word	0x000007f0
        /*05d0*/ 	.word	0x000000ff
        /*05d4*/ 	.word	0x00038160
        /*05d8*/ 	.short	0x0100
        /*05da*/ 	.byte	0x08
	.zero		1


	//   ....[89]....
        /*05dc*/ 	.word	0x00000800
        /*05e0*/ 	.word	0x000000ff
        /*05e4*/ 	.word	0x00038320
        /*05e8*/ 	.short	0x0100
        /*05ea*/ 	.byte	0x08
	.zero		1


	//   ....[90]....
        /*05ec*/ 	.word	0x00000810
        /*05f0*/ 	.word	0x000000ff
        /*05f4*/ 	.word	0x00038168
        /*05f8*/ 	.short	0x0100
        /*05fa*/ 	.byte	0x08
	.zero		1


	//   ....[91]....
        /*05fc*/ 	.word	0x00000820
        /*0600*/ 	.word	0x000000ff
        /*0604*/ 	.word	0x00038328
        /*0608*/ 	.short	0x0100
        /*060a*/ 	.byte	0x08
	.zero		1


	//   ....[92]....
        /*060c*/ 	.word	0x00000830
        /*0610*/ 	.word	0x000000ff
        /*0614*/ 	.word	0x00038170
        /*0618*/ 	.short	0x0100
        /*061a*/ 	.byte	0x08
	.zero		1


	//   ....[93]....
        /*061c*/ 	.word	0x00000840
        /*0620*/ 	.word	0x000000ff
        /*0624*/ 	.word	0x00038330
        /*0628*/ 	.short	0x0100
        /*062a*/ 	.byte	0x08
	.zero		1


	//   ....[94]....
        /*062c*/ 	.word	0x00000850
        /*0630*/ 	.word	0x000000ff
        /*0634*/ 	.word	0x00038178
        /*0638*/ 	.short	0x0100
        /*063a*/ 	.byte	0x08
	.zero		1


	//   ....[95]....
        /*063c*/ 	.word	0x00000860
        /*0640*/ 	.word	0x000000ff
        /*0644*/ 	.word	0x00038338
        /*0648*/ 	.short	0x0100
        /*064a*/ 	.byte	0x08
	.zero		1


	//   ....[96]....
        /*064c*/ 	.word	0x00000870
        /*0650*/ 	.word	0x000000ff
        /*0654*/ 	.word	0x00038180
        /*0658*/ 	.short	0x0100
        /*065a*/ 	.byte	0x08
	.zero		1


	//   ....[97]....
        /*065c*/ 	.word	0x00000880
        /*0660*/ 	.word	0x000000ff
        /*0664*/ 	.word	0x00038340
        /*0668*/ 	.short	0x0100
        /*066a*/ 	.byte	0x08
	.zero		1


	//   ....[98]....
        /*066c*/ 	.word	0x00000890
        /*0670*/ 	.word	0x000000ff
        /*0674*/ 	.word	0x00038188
        /*0678*/ 	.short	0x0100
        /*067a*/ 	.byte	0x08
	.zero		1


	//   ....[99]....
        /*067c*/ 	.word	0x000008a0
        /*0680*/ 	.word	0x000000ff
        /*0684*/ 	.word	0x00038348
        /*0688*/ 	.short	0x0100
        /*068a*/ 	.byte	0x08
	.zero		1


	//   ....[100]....
        /*068c*/ 	.word	0x000008b0
        /*0690*/ 	.word	0x000000ff
        /*0694*/ 	.word	0x00038190
        /*0698*/ 	.short	0x0100
        /*069a*/ 	.byte	0x08
	.zero		1


	//   ....[101]....
        /*069c*/ 	.word	0x000008c0
        /*06a0*/ 	.word	0x000000ff
        /*06a4*/ 	.word	0x00038350
        /*06a8*/ 	.short	0x0100
        /*06aa*/ 	.byte	0x08
	.zero		1


	//   ....[102]....
        /*06ac*/ 	.word	0x000008d0
        /*06b0*/ 	.word	0x000000ff
        /*06b4*/ 	.word	0x00038198
        /*06b8*/ 	.short	0x0100
        /*06ba*/ 	.byte	0x08
	.zero		1


	//   ....[103]....
        /*06bc*/ 	.word	0x000008e0
        /*06c0*/ 	.word	0x000000ff
        /*06c4*/ 	.word	0x00038358
        /*06c8*/ 	.short	0x0100
        /*06ca*/ 	.byte	0x08
	.zero		1


	//   ....[104]....
        /*06cc*/ 	.word	0x000008f0
        /*06d0*/ 	.word	0x000000ff
        /*06d4*/ 	.word	0x000381a0
        /*06d8*/ 	.short	0x0100
        /*06da*/ 	.byte	0x08
	.zero		1


	//   ....[105]....
        /*06dc*/ 	.word	0x00000900
        /*06e0*/ 	.word	0x000000ff
        /*06e4*/ 	.word	0x00038360
        /*06e8*/ 	.short	0x0100
        /*06ea*/ 	.byte	0x08
	.zero		1


	//   ....[106]....
        /*06ec*/ 	.word	0x00000910
        /*06f0*/ 	.word	0x000000ff
        /*06f4*/ 	.word	0x000381a8
        /*06f8*/ 	.short	0x0100
        /*06fa*/ 	.byte	0x08
	.zero		1


	//   ....[107]....
        /*06fc*/ 	.word	0x00000920
        /*0700*/ 	.word	0x000000ff
        /*0704*/ 	.word	0x00038368
        /*0708*/ 	.short	0x0100
        /*070a*/ 	.byte	0x08
	.zero		1


	//   ....[108]....
        /*070c*/ 	.word	0x00000930
        /*0710*/ 	.word	0x000000ff
        /*0714*/ 	.word	0x000381b0
        /*0718*/ 	.short	0x0100
        /*071a*/ 	.byte	0x08
	.zero		1


	//   ....[109]....
        /*071c*/ 	.word	0x00000940
        /*0720*/ 	.word	0x000000ff
        /*0724*/ 	.word	0x00038370
        /*0728*/ 	.short	0x0100
        /*072a*/ 	.byte	0x08
	.zero		1


	//   ....[110]....
        /*072c*/ 	.word	0x00000950
        /*0730*/ 	.word	0x000000ff
        /*0734*/ 	.word	0x000381b8
        /*0738*/ 	.short	0x0100
        /*073a*/ 	.byte	0x08
	.zero		1


	//   ....[111]....
        /*073c*/ 	.word	0x00000960
        /*0740*/ 	.word	0x000000ff
        /*0744*/ 	.word	0x00038378
        /*0748*/ 	.short	0x0100
        /*074a*/ 	.byte	0x08
	.zero		1


	//   ....[112]....
        /*074c*/ 	.word	0x00000f90
        /*0750*/ 	.word	0x00000007
        /*0754*/ 	.word	0x00038000
        /*0758*/ 	.short	0x010a
        /*075a*/ 	.byte	0x3f
	.zero		1


	//   ....[113]....
        /*075c*/ 	.word	0x00001240
        /*0760*/ 	.word	0x00000007
        /*0764*/ 	.word	0x00038000
        /*0768*/ 	.short	0x010a
        /*076a*/ 	.byte	0x3f
	.zero		1


	//   ....[114]....
        /*076c*/ 	.word	0x00001350
        /*0770*/ 	.word	0x000000ff
        /*0774*/ 	.word	0x00000000
        /*0778*/ 	.short	0x0101
        /*077a*/ 	.byte	0x06
	.zero		1


	//   ....[115]....
        /*077c*/ 	.word	0x00001540
        /*0780*/ 	.word	0x00000006
        /*0784*/ 	.word	0x00000000
        /*0788*/ 	.short	0x0101
        /*078a*/ 	.byte	0x3f
	.zero		1


	//   ....[116]....
        /*078c*/ 	.word	0x00003e40
        /*0790*/ 	.word	0x00000011
        /*0794*/ 	.word	0x000381c0
        /*0798*/ 	.short	0x010a
        /*079a*/ 	.byte	0x3f
	.zero		1


	//   ....[117]....
        /*079c*/ 	.word	0x00004610
        /*07a0*/ 	.word	0x00000002
        /*07a4*/ 	.word	0x00000000
        /*07a8*/ 	.short	0x010a
        /*07aa*/ 	.byte	0x3f
	.zero		1


	//   ....[118]....
        /*07ac*/ 	.word	0x000046c0
        /*07b0*/ 	.word	0x00000002
        /*07b4*/ 	.word	0x00000000
        /*07b8*/ 	.short	0x010a
        /*07ba*/ 	.byte	0x3f
	.zero		1


	//   ....[119]....
        /*07bc*/ 	.word	0x00004770
        /*07c0*/ 	.word	0x00000002
        /*07c4*/ 	.word	0x00000000
        /*07c8*/ 	.short	0x010a
        /*07ca*/ 	.byte	0x3f
	.zero		1


	//   ....[120]....
        /*07cc*/ 	.word	0x00004820
        /*07d0*/ 	.word	0x00000002
        /*07d4*/ 	.word	0x00000000
        /*07d8*/ 	.short	0x010a
        /*07da*/ 	.byte	0x3f
	.zero		1


	//   ....[121]....
        /*07dc*/ 	.word	0x000048d0
        /*07e0*/ 	.word	0x00000002
        /*07e4*/ 	.word	0x00000000
        /*07e8*/ 	.short	0x010a
        /*07ea*/ 	.byte	0x3f
	.zero		1


	//   ....[122]....
        /*07ec*/ 	.word	0x00004980
        /*07f0*/ 	.word	0x00000002
        /*07f4*/ 	.word	0x00000000
        /*07f8*/ 	.short	0x010a
        /*07fa*/ 	.byte	0x3f
	.zero		1


	//   ....[123]....
        /*07fc*/ 	.word	0x00004a30
        /*0800*/ 	.word	0x00000002
        /*0804*/ 	.word	0x00000000
        /*0808*/ 	.short	0x010a
        /*080a*/ 	.byte	0x3f
	.zero		1


	//   ....[124]....
        /*080c*/ 	.word	0x00004ae0
        /*0810*/ 	.word	0x00000002
        /*0814*/ 	.word	0x00000000
        /*0818*/ 	.short	0x010a
        /*081a*/ 	.byte	0x3f
	.zero		1


	//   ....[125]....
        /*081c*/ 	.word	0x00004b90
        /*0820*/ 	.word	0x00000002
        /*0824*/ 	.word	0x00000000
        /*0828*/ 	.short	0x010a
        /*082a*/ 	.byte	0x3f
	.zero		1


	//   ....[126]....
        /*082c*/ 	.word	0x00004c40
        /*0830*/ 	.word	0x00000002
        /*0834*/ 	.word	0x00000000
        /*0838*/ 	.short	0x010a
        /*083a*/ 	.byte	0x3f
	.zero		1


	//   ....[127]....
        /*083c*/ 	.word	0x00004cf0
        /*0840*/ 	.word	0x00000002
        /*0844*/ 	.word	0x00000000
        /*0848*/ 	.short	0x010a
        /*084a*/ 	.byte	0x3f
	.zero		1


	//   ....[128]....
        /*084c*/ 	.word	0x00004da0
        /*0850*/ 	.word	0x00000002
        /*0854*/ 	.word	0x00000000
        /*0858*/ 	.short	0x010a
        /*085a*/ 	.byte	0x3f
	.zero		1


	//   ....[129]....
        /*085c*/ 	.word	0x00004e50
        /*0860*/ 	.word	0x00000002
        /*0864*/ 	.word	0x00000000
        /*0868*/ 	.short	0x010a
        /*086a*/ 	.byte	0x3f
	.zero		1


	//   ....[130]....
        /*086c*/ 	.word	0x00004f00
        /*0870*/ 	.word	0x00000002
        /*0874*/ 	.word	0x00000000
        /*0878*/ 	.short	0x010a
        /*087a*/ 	.byte	0x3f
	.zero		1


	//   ....[131]....
        /*087c*/ 	.word	0x00004fb0
        /*0880*/ 	.word	0x00000002
        /*0884*/ 	.word	0x00000000
        /*0888*/ 	.short	0x010a
        /*088a*/ 	.byte	0x3f
	.zero		1


	//   ....[132]....
        /*088c*/ 	.word	0x00005060
        /*0890*/ 	.word	0x00000002
        /*0894*/ 	.word	0x00000000
        /*0898*/ 	.short	0x010a
        /*089a*/ 	.byte	0x3f
	.zero		1


	//   ....[133]....
        /*089c*/ 	.word	0x00005110
        /*08a0*/ 	.word	0x00000002
        /*08a4*/ 	.word	0x00000000
        /*08a8*/ 	.short	0x010a
        /*08aa*/ 	.byte	0x3f
	.zero		1


	//   ....[134]....
        /*08ac*/ 	.word	0x000051c0
        /*08b0*/ 	.word	0x00000002
        /*08b4*/ 	.word	0x00000000
        /*08b8*/ 	.short	0x010a
        /*08ba*/ 	.byte	0x3f
	.zero		1


	//   ....[135]....
        /*08bc*/ 	.word	0x00005270
        /*08c0*/ 	.word	0x00000002
        /*08c4*/ 	.word	0x00000000
        /*08c8*/ 	.short	0x010a
        /*08ca*/ 	.byte	0x3f
	.zero		1


	//   ....[136]....
        /*08cc*/ 	.word	0x00005320
        /*08d0*/ 	.word	0x00000002
        /*08d4*/ 	.word	0x00000000
        /*08d8*/ 	.short	0x010a
        /*08da*/ 	.byte	0x3f
	.zero		1


	//   ....[137]....
        /*08dc*/ 	.word	0x000053d0
        /*08e0*/ 	.word	0x00000002
        /*08e4*/ 	.word	0x00000000
        /*08e8*/ 	.short	0x010a
        /*08ea*/ 	.byte	0x3f
	.zero		1


	//   ....[138]....
        /*08ec*/ 	.word	0x00005480
        /*08f0*/ 	.word	0x00000002
        /*08f4*/ 	.word	0x00000000
        /*08f8*/ 	.short	0x010a
        /*08fa*/ 	.byte	0x3f
	.zero		1


	//   ....[139]....
        /*08fc*/ 	.word	0x00005530
        /*0900*/ 	.word	0x00000002
        /*0904*/ 	.word	0x00000000
        /*0908*/ 	.short	0x010a
        /*090a*/ 	.byte	0x3f
	.zero		1


	//   ....[140]....
        /*090c*/ 	.word	0x000055e0
        /*0910*/ 	.word	0x00000002
        /*0914*/ 	.word	0x00000000
        /*0918*/ 	.short	0x010a
        /*091a*/ 	.byte	0x3f
	.zero		1


	//   ....[141]....
        /*091c*/ 	.word	0x00005690
        /*0920*/ 	.word	0x00000002
        /*0924*/ 	.word	0x00000000
        /*0928*/ 	.short	0x010a
        /*092a*/ 	.byte	0x3f
	.zero		1


	//   ....[142]....
        /*092c*/ 	.word	0x00005740
        /*0930*/ 	.word	0x00000002
        /*0934*/ 	.word	0x00000000
        /*0938*/ 	.short	0x010a
        /*093a*/ 	.byte	0x3f
	.zero		1


	//   ....[143]....
        /*093c*/ 	.word	0x000057f0
        /*0940*/ 	.word	0x00000002
        /*0944*/ 	.word	0x00000000
        /*0948*/ 	.short	0x010a
        /*094a*/ 	.byte	0x3f
	.zero		1


	//   ....[144]....
        /*094c*/ 	.word	0x000058a0
        /*0950*/ 	.word	0x00000002
        /*0954*/ 	.word	0x00000000
        /*0958*/ 	.short	0x010a
        /*095a*/ 	.byte	0x3f
	.zero		1


	//   ....[145]....
        /*095c*/ 	.word	0x00005950
        /*0960*/ 	.word	0x00000002
        /*0964*/ 	.word	0x00000000
        /*0968*/ 	.short	0x010a
        /*096a*/ 	.byte	0x3f
	.zero		1


	//   ....[146]....
        /*096c*/ 	.word	0x00005a00
        /*0970*/ 	.word	0x00000002
        /*0974*/ 	.word	0x00000000
        /*0978*/ 	.short	0x010a
        /*097a*/ 	.byte	0x3f
	.zero		1


	//   ....[147]....
        /*097c*/ 	.word	0x00005ab0
        /*0980*/ 	.word	0x00000002
        /*0984*/ 	.word	0x00000000
        /*0988*/ 	.short	0x010a
        /*098a*/ 	.byte	0x3f
	.zero		1


	//   ....[148]....
        /*098c*/ 	.word	0x00005b60
        /*0990*/ 	.word	0x00000002
        /*0994*/ 	.word	0x00000000
        /*0998*/ 	.short	0x010a
        /*099a*/ 	.byte	0x3f
	.zero		1


	//   ....[149]....
        /*099c*/ 	.word	0x00005c10
        /*09a0*/ 	.word	0x00000002
        /*09a4*/ 	.word	0x00000000
        /*09a8*/ 	.short	0x010a
        /*09aa*/ 	.byte	0x3f
	.zero		1


	//   ....[150]....
        /*09ac*/ 	.word	0x00005cc0
        /*09b0*/ 	.word	0x00000002
        /*09b4*/ 	.word	0x00000000
        /*09b8*/ 	.short	0x010a
        /*09ba*/ 	.byte	0x3f
	.zero		1


	//   ....[151]....
        /*09bc*/ 	.word	0x00005d70
        /*09c0*/ 	.word	0x00000002
        /*09c4*/ 	.word	0x00000000
        /*09c8*/ 	.short	0x010a
        /*09ca*/ 	.byte	0x3f
	.zero		1


	//   ....[152]....
        /*09cc*/ 	.word	0x00005e20
        /*09d0*/ 	.word	0x00000002
        /*09d4*/ 	.word	0x00000000
        /*09d8*/ 	.short	0x010a
        /*09da*/ 	.byte	0x3f
	.zero		1


	//   ....[153]....
        /*09dc*/ 	.word	0x00005ed0
        /*09e0*/ 	.word	0x00000002
        /*09e4*/ 	.word	0x00000000
        /*09e8*/ 	.short	0x010a
        /*09ea*/ 	.byte	0x3f
	.zero		1


	//   ....[154]....
        /*09ec*/ 	.word	0x00005f80
        /*09f0*/ 	.word	0x00000002
        /*09f4*/ 	.word	0x00000000
        /*09f8*/ 	.short	0x010a
        /*09fa*/ 	.byte	0x3f
	.zero		1


	//   ....[155]....
        /*09fc*/ 	.word	0x00006030
        /*0a00*/ 	.word	0x00000002
        /*0a04*/ 	.word	0x00000000
        /*0a08*/ 	.short	0x010a
        /*0a0a*/ 	.byte	0x3f
	.zero		1


	//   ....[156]....
        /*0a0c*/ 	.word	0x000060e0
        /*0a10*/ 	.word	0x00000002
        /*0a14*/ 	.word	0x00000000
        /*0a18*/ 	.short	0x010a
        /*0a1a*/ 	.byte	0x3f
	.zero		1


	//   ....[157]....
        /*0a1c*/ 	.word	0x00006190
        /*0a20*/ 	.word	0x00000002
        /*0a24*/ 	.word	0x00000000
        /*0a28*/ 	.short	0x010a
        /*0a2a*/ 	.byte	0x3f
	.zero		1


	//   ....[158]....
        /*0a2c*/ 	.word	0x00006240
        /*0a30*/ 	.word	0x00000002
        /*0a34*/ 	.word	0x00000000
        /*0a38*/ 	.short	0x010a
        /*0a3a*/ 	.byte	0x3f
	.zero		1


	//   ....[159]....
        /*0a3c*/ 	.word	0x000062f0
        /*0a40*/ 	.word	0x00000002
        /*0a44*/ 	.word	0x00000000
        /*0a48*/ 	.short	0x010a
        /*0a4a*/ 	.byte	0x3f
	.zero		1


	//   ....[160]....
        /*0a4c*/ 	.word	0x000063a0
        /*0a50*/ 	.word	0x00000002
        /*0a54*/ 	.word	0x00000000
        /*0a58*/ 	.short	0x010a
        /*0a5a*/ 	.byte	0x3f
	.zero		1


	//   ....[161]....
        /*0a5c*/ 	.word	0x00006450
        /*0a60*/ 	.word	0x00000002
        /*0a64*/ 	.word	0x00000000
        /*0a68*/ 	.short	0x010a
        /*0a6a*/ 	.byte	0x3f
	.zero		1


	//   ....[162]....
        /*0a6c*/ 	.word	0x00006500
        /*0a70*/ 	.word	0x00000002
        /*0a74*/ 	.word	0x00000000
        /*0a78*/ 	.short	0x010a
        /*0a7a*/ 	.byte	0x3f
	.zero		1


	//   ....[163]....
        /*0a7c*/ 	.word	0x000065b0
        /*0a80*/ 	.word	0x00000002
        /*0a84*/ 	.word	0x00000000
        /*0a88*/ 	.short	0x010a
        /*0a8a*/ 	.byte	0x3f
	.zero		1


	//   ....[164]....
        /*0a8c*/ 	.word	0x00006660
        /*0a90*/ 	.word	0x00000002
        /*0a94*/ 	.word	0x00000000
        /*0a98*/ 	.short	0x010a
        /*0a9a*/ 	.byte	0x3f
	.zero		1


	//   ....[165]....
        /*0a9c*/ 	.word	0x00006710
        /*0aa0*/ 	.word	0x00000002
        /*0aa4*/ 	.word	0x00000000
        /*0aa8*/ 	.short	0x010a
        /*0aaa*/ 	.byte	0x3f
	.zero		1


	//   ....[166]....
        /*0aac*/ 	.word	0x000067c0
        /*0ab0*/ 	.word	0x00000002
        /*0ab4*/ 	.word	0x00000000
        /*0ab8*/ 	.short	0x010a
        /*0aba*/ 	.byte	0x3f
	.zero		1


	//   ....[167]....
        /*0abc*/ 	.word	0x00006870
        /*0ac0*/ 	.word	0x00000002
        /*0ac4*/ 	.word	0x00000000
        /*0ac8*/ 	.short	0x010a
        /*0aca*/ 	.byte	0x3f
	.zero		1


	//   ....[168]....
        /*0acc*/ 	.word	0x00006920
        /*0ad0*/ 	.word	0x00000002
        /*0ad4*/ 	.word	0x00000000
        /*0ad8*/ 	.short	0x010a
        /*0ada*/ 	.byte	0x3f
	.zero		1


	//   ....[169]....
        /*0adc*/ 	.word	0x000069d0
        /*0ae0*/ 	.word	0x00000002
        /*0ae4*/ 	.word	0x00000000
        /*0ae8*/ 	.short	0x010a
        /*0aea*/ 	.byte	0x3f
	.zero		1


	//   ....[170]....
        /*0aec*/ 	.word	0x00006a80
        /*0af0*/ 	.word	0x00000002
        /*0af4*/ 	.word	0x00000000
        /*0af8*/ 	.short	0x010a
        /*0afa*/ 	.byte	0x3f
	.zero		1


	//   ....[171]....
        /*0afc*/ 	.word	0x00006b30
        /*0b00*/ 	.word	0x00000002
        /*0b04*/ 	.word	0x00000000
        /*0b08*/ 	.short	0x010a
        /*0b0a*/ 	.byte	0x3f
	.zero		1


	//   ....[172]....
        /*0b0c*/ 	.word	0x00006be0
        /*0b10*/ 	.word	0x00000003
        /*0b14*/ 	.word	0x00000000
        /*0b18*/ 	.short	0x010a
        /*0b1a*/ 	.byte	0x3f
	.zero		1


	//----- nvinfo : EIATTR_NUM_MBARRIERS
	.align		4
.L_26:
        /*0b1c*/ 	.byte	0x03, 0x38
        /*0b1e*/ 	.short	0x0070


	//----- nvinfo : EIATTR_EXIT_INSTR_OFFSETS
	.align		4
        /*0b20*/ 	.byte	0x04, 0x1c
        /*0b22*/ 	.short	(.L_28 - .L_27)


	//   ....[0]....
.L_27:
        /*0b24*/ 	.word	0x00000dc0


	//   ....[1]....
        /*0b28*/ 	.word	0x00001620


	//   ....[2]....
        /*0b2c*/ 	.word	0x00003350


	//   ....[3]....
        /*0b30*/ 	.word	0x00003370


	//   ....[4]....
        /*0b34*/ 	.word	0x00003c70


	//   ....[5]....
        /*0b38*/ 	.word	0x00003c90


	//   ....[6]....
        /*0b3c*/ 	.word	0x00003cb0


	//   ....[7]....
        /*0b40*/ 	.word	0x00004500


	//   ....[8]....
        /*0b44*/ 	.word	0x00006c10


	//----- nvinfo : EIATTR_MAX_THREADS
	.align		4
.L_28:
        /*0b48*/ 	.byte	0x04, 0x05
        /*0b4a*/ 	.short	(.L_30 - .L_29)
.L_29:
        /*0b4c*/ 	.word	0x00000100
        /*0b50*/ 	.word	0x00000001
        /*0b54*/ 	.word	0x00000001


	//----- nvinfo : EIATTR_CRS_STACK_SIZE
	.align		4
.L_30:
        /*0b58*/ 	.byte	0x04, 0x1e
        /*0b5a*/ 	.short	(.L_32 - .L_31)
.L_31:
        /*0b5c*/ 	.word	0x00000000


	//----- nvinfo : EIATTR_CBANK_PARAM_SIZE
	.align		4
.L_32:
        /*0b60*/ 	.byte	0x03, 0x19
        /*0b62*/ 	.short	0x0470


	//----- nvinfo : EIATTR_PARAM_CBANK
	.align		4
        /*0b64*/ 	.byte	0x04, 0x0a
        /*0b66*/ 	.short	(.L_34 - .L_33)
	.align		4
.L_33:
        /*0b68*/ 	.word	index@(.nv.constant0._ZN7cutlass13device_kernelINS_4conv6kernel13ConvUniversalINS1_16ConvProblemShapeILNS1_8OperatorE0ELi3EEENS1_10collective14CollectiveConvINS1_46MainloopSm90TmaGmmaWarpSpecializedImplicitGemmILS5_0ELi56ELi3EN4cute5tupleIJNSA_1CILi1EEESD_SD_EEENS1_36KernelImplicitTmaWarpSpecializedSm90ELi1EEENSB_IJNSC_ILi64EEESH_NSB_IJNSC_ILi32EEEEEEEEENS_12float_e4m3_tESL_NSA_8TiledMMAINSA_8MMA_AtomIJNSA_4SM904GMMA30MMA_64x64x32_F32E4M3E4M3_SS_TNILNSP_7ScaleInE1ELSR_1EEEEEENSA_6LayoutISE_NSB_IJNSC_ILi0EEESV_SV_EEEEENSB_IJNSA_10UnderscoreESY_SY_EEEEENS7_6detail26Sm90ImplicitGemmTileTraitsINSA_20SM90_TMA_LOAD_IM2COLENSA_14ComposedLayoutINSA_7SwizzleILi1ELi4ELi3EEENSA_18smem_ptr_flag_bitsILi8EEENSU_INSB_IJNSB_IJNSC_ILi8EEES19_EEENSB_IJSI_SD_EEENSB_IJSD_NSC_ILi56EEEEEEEEENSB_IJNSB_IJSI_NSC_ILi256EEEEEENSB_IJSD_SV_EEENSB_IJSV_NSC_ILi2048EEEEEEEEEEEEEvEENS12_INSA_13SM90_TMA_LOADES1M_vEEEENS_8epilogue10collective6detail29Sm90TmaWarpSpecializedAdapterINS1S_15DefaultEpilogueISL_NSB_IJNSB_IJllllEEESD_SV_EEES1X_NS1R_6thread17LinearCombinationISL_Li1EffLNS1Y_9ScaleType4KindE0ELNS_15FloatRoundStyleE2ESL_EENS_4gemm15EpilogueDefaultEEEEEvvEEEEvNT_6ParamsE)
        /*0b6c*/ 	.short	0x0210
        /*0b6e*/ 	.short	0x0470


	//----- nvinfo : EIATTR_SW_WAR
	.align		4
.L_34:
        /*0b70*/ 	.byte	0x04, 0x36
        /*0b72*/ 	.short	(.L_36 - .L_35)
.L_35:
        /*0b74*/ 	.word	0x00000008
.L_36:


//--------------------- .nv.callgraph             --------------------------
	.section	.nv.callgraph,"",@"SHT_CUDA_CALLGRAPH"
	.align	4
	.sectionentsize	8
	.align		4
        /*0000*/ 	.word	0x00000000
	.align		4
        /*0004*/ 	.word	0xffffffff
	.align		4
        /*0008*/ 	.word	0x00000000
	.align		4
        /*000c*/ 	.word	0xfffffffe
	.align		4
        /*0010*/ 	.word	0x00000000
	.align		4
        /*0014*/ 	.word	0xfffffffd
	.align		4
        /*0018*/ 	.word	0x00000000
	.align		4
        /*001c*/ 	.word	0xfffffffc


//--------------------- .nv.constant4             --------------------------
	.section	.nv.constant4,"a",@progbits
	.align	8
	.align		8
.nv.constant4:
        /*0000*/ 	.dword	_ZN39_INTERNAL_2f904ed0_4_k_cu_5d22d141_27884cuda3std3__45__cpo5beginE
	.align		8
        /*0008*/ 	.dword	_ZN39_INTERNAL_2f904ed0_4_k_cu_5d22d141_27884cuda3std3__45__cpo3endE
	.align		8
        /*0010*/ 	.dword	_ZN39_INTERNAL_2f904ed0_4_k_cu_5d22d141_27884cuda3std3__45__cpo6cbeginE
	.align		8
        /*0018*/ 	.dword	_ZN39_INTERNAL_2f904ed0_4_k_cu_5d22d141_27884cuda3std3__45__cpo4cendE
	.align		8
        /*0020*/ 	.dword	_ZN39_INTERNAL_2f904ed0_4_k_cu_5d22d141_27884cuda3std3__441_GLOBAL__N__2f904ed0_4_k_cu_5d22d141_27886ignoreE
	.align		8
        /*0028*/ 	.dword	_ZN39_INTERNAL_2f904ed0_4_k_cu_5d22d141_27884cuda3std3__419piecewise_constructE
	.align		8
        /*0030*/ 	.dword	_ZN39_INTERNAL_2f904ed0_4_k_cu_5d22d141_27884cuda3std3__48in_placeE
	.align		8
        /*0038*/ 	.dword	_ZN39_INTERNAL_2f904ed0_4_k_cu_5d22d141_27884cuda3std6ranges3__45__cpo4swapE
	.align		8
        /*0040*/ 	.dword	_ZN39_INTERNAL_2f904ed0_4_k_cu_5d22d141_27884cuda3std6ranges3__45__cpo9iter_moveE
	.align		8
        /*0048*/ 	.dword	_ZN39_INTERNAL_2f904ed0_4_k_cu_5d22d141_27884cute7productE
	.align		8
        /*0050*/ 	.dword	_ZN39_INTERNAL_2f904ed0_4_k_cu_5d22d141_27884cute1_E


//--------------------- .text._ZN7cutlass13device_kernelINS_4conv6kernel13ConvUniversalINS1_16ConvProblemShapeILNS1_8OperatorE0ELi3EEENS1_10collective14CollectiveConvINS1_46MainloopSm90TmaGmmaWarpSpecializedImplicitGemmILS5_0ELi56ELi3EN4cute5tupleIJNSA_1CILi1EEESD_SD_EEENS1_36KernelImplicitTmaWarpSpecializedSm90ELi1EEENSB_IJNSC_ILi64EEESH_NSB_IJNSC_ILi32EEEEEEEEENS_12float_e4m3_tESL_NSA_8TiledMMAINSA_8MMA_AtomIJNSA_4SM904GMMA30MMA_64x64x32_F32E4M3E4M3_SS_TNILNSP_7ScaleInE1ELSR_1EEEEEENSA_6LayoutISE_NSB_IJNSC_ILi0EEESV_SV_EEEEENSB_IJNSA_10UnderscoreESY_SY_EEEEENS7_6detail26Sm90ImplicitGemmTileTraitsINSA_20SM90_TMA_LOAD_IM2COLENSA_14ComposedLayoutINSA_7SwizzleILi1ELi4ELi3EEENSA_18smem_ptr_flag_bitsILi8EEENSU_INSB_IJNSB_IJNSC_ILi8EEES19_EEENSB_IJSI_SD_EEENSB_IJSD_NSC_ILi56EEEEEEEEENSB_IJNSB_IJSI_NSC_ILi256EEEEEENSB_IJSD_SV_EEENSB_IJSV_NSC_ILi2048EEEEEEEEEEEEEvEENS12_INSA_13SM90_TMA_LOADES1M_vEEEENS_8epilogue10collective6detail29Sm90TmaWarpSpecializedAdapterINS1S_15DefaultEpilogueISL_NSB_IJNSB_IJllllEEESD_SV_EEES1X_NS1R_6thread17LinearCombinationISL_Li1EffLNS1Y_9ScaleType4KindE0ELNS_15FloatRoundStyleE2ESL_EENS_4gemm15EpilogueDefaultEEEEEvvEEEEvNT_6ParamsE --------------------------
	.section	.text._ZN7cutlass13device_kernelINS_4conv6kernel13ConvUniversalINS1_16ConvProblemShapeILNS1_8OperatorE0ELi3EEENS1_10collective14CollectiveConvINS1_46MainloopSm90TmaGmmaWarpSpecializedImplicitGemmILS5_0ELi56ELi3EN4cute5tupleIJNSA_1CILi1EEESD_SD_EEENS1_36KernelImplicitTmaWarpSpecializedSm90ELi1EEENSB_IJNSC_ILi64EEESH_NSB_IJNSC_ILi32EEEEEEEEENS_12float_e4m3_tESL_NSA_8TiledMMAINSA_8MMA_AtomIJNSA_4SM904GMMA30MMA_64x64x32_F32E4M3E4M3_SS_TNILNSP_7ScaleInE1ELSR_1EEEEEENSA_6LayoutISE_NSB_IJNSC_ILi0EEESV_SV_EEEEENSB_IJNSA_10UnderscoreESY_SY_EEEEENS7_6detail26Sm90ImplicitGemmTileTraitsINSA_20SM90_TMA_LOAD_IM2COLENSA_14ComposedLayoutINSA_7SwizzleILi1ELi4ELi3EEENSA_18smem_ptr_flag_bitsILi8EEENSU_INSB_IJNSB_IJNSC_ILi8EEES19_EEENSB_IJSI_SD_EEENSB_IJSD_NSC_ILi56EEEEEEEEENSB_IJNSB_IJSI_NSC_ILi256EEEEEENSB_IJSD_SV_EEENSB_IJSV_NSC_ILi2048EEEEEEEEEEEEEvEENS12_INSA_13SM90_TMA_LOADES1M_vEEEENS_8epilogue10collective6detail29Sm90TmaWarpSpecializedAdapterINS1S_15DefaultEpilogueISL_NSB_IJNSB_IJllllEEESD_SV_EEES1X_NS1R_6thread17LinearCombinationISL_Li1EffLNS1Y_9ScaleType4KindE0ELNS_15FloatRoundStyleE2ESL_EENS_4gemm15EpilogueDefaultEEEEEvvEEEEvNT_6ParamsE,"ax",@progbits
	.align	128
.text._ZN7cutlass13device_kernelINS_4conv6kernel13ConvUniversalINS1_16ConvProblemShapeILNS1_8OperatorE0ELi3EEENS1_10collective14CollectiveConvINS1_46MainloopSm90TmaGmmaWarpSpecializedImplicitGemmILS5_0ELi56ELi3EN4cute5tupleIJNSA_1CILi1EEESD_SD_EEENS1_36KernelImplicitTmaWarpSpecializedSm90ELi1EEENSB_IJNSC_ILi64EEESH_NSB_IJNSC_ILi32EEEEEEEEENS_12float_e4m3_tESL_NSA_8TiledMMAINSA_8MMA_AtomIJNSA_4SM904GMMA30MMA_64x64x32_F32E4M3E4M3_SS_TNILNSP_7ScaleInE1ELSR_1EEEEEENSA_6LayoutISE_NSB_IJNSC_ILi0EEESV_SV_EEEEENSB_IJNSA_10UnderscoreESY_SY_EEEEENS7_6detail26Sm90ImplicitGemmTileTraitsINSA_20SM90_TMA_LOAD_IM2COLENSA_14ComposedLayoutINSA_7SwizzleILi1ELi4ELi3EEENSA_18smem_ptr_flag_bitsILi8EEENSU_INSB_IJNSB_IJNSC_ILi8EEES19_EEENSB_IJSI_SD_EEENSB_IJSD_NSC_ILi56EEEEEEEEENSB_IJNSB_IJSI_NSC_ILi256EEEEEENSB_IJSD_SV_EEENSB_IJSV_NSC_ILi2048EEEEEEEEEEEEEvEENS12_INSA_13SM90_TMA_LOADES1M_vEEEENS_8epilogue10collective6detail29Sm90TmaWarpSpecializedAdapterINS1S_15DefaultEpilogueISL_NSB_IJNSB_IJllllEEESD_SV_EEES1X_NS1R_6thread17LinearCombinationISL_Li1EffLNS1Y_9ScaleType4KindE0ELNS_15FloatRoundStyleE2ESL_EENS_4gemm15EpilogueDefaultEEEEEvvEEEEvNT_6ParamsE:
        .type           _ZN7cutlass13device_kernelINS_4conv6kernel13ConvUniversalINS1_16ConvProblemShapeILNS1_8OperatorE0ELi3EEENS1_10collective14CollectiveConvINS1_46MainloopSm90TmaGmmaWarpSpecializedImplicitGemmILS5_0ELi56ELi3EN4cute5tupleIJNSA_1CILi1EEESD_SD_EEENS1_36KernelImplicitTmaWarpSpecializedSm90ELi1EEENSB_IJNSC_ILi64EEESH_NSB_IJNSC_ILi32EEEEEEEEENS_12float_e4m3_tESL_NSA_8TiledMMAINSA_8MMA_AtomIJNSA_4SM904GMMA30MMA_64x64x32_F32E4M3E4M3_SS_TNILNSP_7ScaleInE1ELSR_1EEEEEENSA_6LayoutISE_NSB_IJNSC_ILi0EEESV_SV_EEEEENSB_IJNSA_10UnderscoreESY_SY_EEEEENS7_6detail26Sm90ImplicitGemmTileTraitsINSA_20SM90_TMA_LOAD_IM2COLENSA_14ComposedLayoutINSA_7SwizzleILi1ELi4ELi3EEENSA_18smem_ptr_flag_bitsILi8EEENSU_INSB_IJNSB_IJNSC_ILi8EEES19_EEENSB_IJSI_SD_EEENSB_IJSD_NSC_ILi56EEEEEEEEENSB_IJNSB_IJSI_NSC_ILi256EEEEEENSB_IJSD_SV_EEENSB_IJSV_NSC_ILi2048EEEEEEEEEEEEEvEENS12_INSA_13SM90_TMA_LOADES1M_vEEEENS_8epilogue10collective6detail29Sm90TmaWarpSpecializedAdapterINS1S_15DefaultEpilogueISL_NSB_IJNSB_IJllllEEESD_SV_EEES1X_NS1R_6thread17LinearCombinationISL_Li1EffLNS1Y_9ScaleType4KindE0ELNS_15FloatRoundStyleE2ESL_EENS_4gemm15EpilogueDefaultEEEEEvvEEEEvNT_6ParamsE,@function
        .size           _ZN7cutlass13device_kernelINS_4conv6kernel13ConvUniversalINS1_16ConvProblemShapeILNS1_8OperatorE0ELi3EEENS1_10collective14CollectiveConvINS1_46MainloopSm90TmaGmmaWarpSpecializedImplicitGemmILS5_0ELi56ELi3EN4cute5tupleIJNSA_1CILi1EEESD_SD_EEENS1_36KernelImplicitTmaWarpSpecializedSm90ELi1EEENSB_IJNSC_ILi64EEESH_NSB_IJNSC_ILi32EEEEEEEEENS_12float_e4m3_tESL_NSA_8TiledMMAINSA_8MMA_AtomIJNSA_4SM904GMMA30MMA_64x64x32_F32E4M3E4M3_SS_TNILNSP_7ScaleInE1ELSR_1EEEEEENSA_6LayoutISE_NSB_IJNSC_ILi0EEESV_SV_EEEEENSB_IJNSA_10UnderscoreESY_SY_EEEEENS7_6detail26Sm90ImplicitGemmTileTraitsINSA_20SM90_TMA_LOAD_IM2COLENSA_14ComposedLayoutINSA_7SwizzleILi1ELi4ELi3EEENSA_18smem_ptr_flag_bitsILi8EEENSU_INSB_IJNSB_IJNSC_ILi8EEES19_EEENSB_IJSI_SD_EEENSB_IJSD_NSC_ILi56EEEEEEEEENSB_IJNSB_IJSI_NSC_ILi256EEEEEENSB_IJSD_SV_EEENSB_IJSV_NSC_ILi2048EEEEEEEEEEEEEvEENS12_INSA_13SM90_TMA_LOADES1M_vEEEENS_8epilogue10collective6detail29Sm90TmaWarpSpecializedAdapterINS1S_15DefaultEpilogueISL_NSB_IJNSB_IJllllEEESD_SV_EEES1X_NS1R_6thread17LinearCombinationISL_Li1EffLNS1Y_9ScaleType4KindE0ELNS_15FloatRoundStyleE2ESL_EENS_4gemm15EpilogueDefaultEEEEEvvEEEEvNT_6ParamsE,(.L_x_150 - _ZN7cutlass13device_kernelINS_4conv6kernel13ConvUniversalINS1_16ConvProblemShapeILNS1_8OperatorE0ELi3EEENS1_10collective14CollectiveConvINS1_46MainloopSm90TmaGmmaWarpSpecializedImplicitGemmILS5_0ELi56ELi3EN4cute5tupleIJNSA_1CILi1EEESD_SD_EEENS1_36KernelImplicitTmaWarpSpecializedSm90ELi1EEENSB_IJNSC_ILi64EEESH_NSB_IJNSC_ILi32EEEEEEEEENS_12float_e4m3_tESL_NSA_8TiledMMAINSA_8MMA_AtomIJNSA_4SM904GMMA30MMA_64x64x32_F32E4M3E4M3_SS_TNILNSP_7ScaleInE1ELSR_1EEEEEENSA_6LayoutISE_NSB_IJNSC_ILi0EEESV_SV_EEEEENSB_IJNSA_10UnderscoreESY_SY_EEEEENS7_6detail26Sm90ImplicitGemmTileTraitsINSA_20SM90_TMA_LOAD_IM2COLENSA_14ComposedLayoutINSA_7SwizzleILi1ELi4ELi3EEENSA_18smem_ptr_flag_bitsILi8EEENSU_INSB_IJNSB_IJNSC_ILi8EEES19_EEENSB_IJSI_SD_EEENSB_IJSD_NSC_ILi56EEEEEEEEENSB_IJNSB_IJSI_NSC_ILi256EEEEEENSB_IJSD_SV_EEENSB_IJSV_NSC_ILi2048EEEEEEEEEEEEEvEENS12_INSA_13SM90_TMA_LOADES1M_vEEEENS_8epilogue10collective6detail29Sm90TmaWarpSpecializedAdapterINS1S_15DefaultEpilogueISL_NSB_IJNSB_IJllllEEESD_SV_EEES1X_NS1R_6thread17LinearCombinationISL_Li1EffLNS1Y_9ScaleType4KindE0ELNS_15FloatRoundStyleE2ESL_EENS_4gemm15EpilogueDefaultEEEEEvvEEEEvNT_6ParamsE)
        .other          _ZN7cutlass13device_kernelINS_4conv6kernel13ConvUniversalINS1_16ConvProblemShapeILNS1_8OperatorE0ELi3EEENS1_10collective14CollectiveConvINS1_46MainloopSm90TmaGmmaWarpSpecializedImplicitGemmILS5_0ELi56ELi3EN4cute5tupleIJNSA_1CILi1EEESD_SD_EEENS1_36KernelImplicitTmaWarpSpecializedSm90ELi1EEENSB_IJNSC_ILi64EEESH_NSB_IJNSC_ILi32EEEEEEEEENS_12float_e4m3_tESL_NSA_8TiledMMAINSA_8MMA_AtomIJNSA_4SM904GMMA30MMA_64x64x32_F32E4M3E4M3_SS_TNILNSP_7ScaleInE1ELSR_1EEEEEENSA_6LayoutISE_NSB_IJNSC_ILi0EEESV_SV_EEEEENSB_IJNSA_10UnderscoreESY_SY_EEEEENS7_6detail26Sm90ImplicitGemmTileTraitsINSA_20SM90_TMA_LOAD_IM2COLENSA_14ComposedLayoutINSA_7SwizzleILi1ELi4ELi3EEENSA_18smem_ptr_flag_bitsILi8EEENSU_INSB_IJNSB_IJNSC_ILi8EEES19_EEENSB_IJSI_SD_EEENSB_IJSD_NSC_ILi56EEEEEEEEENSB_IJNSB_IJSI_NSC_ILi256EEEEEENSB_IJSD_SV_EEENSB_IJSV_NSC_ILi2048EEEEEEEEEEEEEvEENS12_INSA_13SM90_TMA_LOADES1M_vEEEENS_8epilogue10collective6detail29Sm90TmaWarpSpecializedAdapterINS1S_15DefaultEpilogueISL_NSB_IJNSB_IJllllEEESD_SV_EEES1X_NS1R_6thread17LinearCombinationISL_Li1EffLNS1Y_9ScaleType4KindE0ELNS_15FloatRoundStyleE2ESL_EENS_4gemm15EpilogueDefaultEEEEEvvEEEEvNT_6ParamsE,@"STO_CUDA_ENTRY STV_DEFAULT"
_ZN7cutlass13device_kernelINS_4conv6kernel13ConvUniversalINS1_16ConvProblemShapeILNS1_8OperatorE0ELi3EEENS1_10collective14CollectiveConvINS1_46MainloopSm90TmaGmmaWarpSpecializedImplicitGemmILS5_0ELi56ELi3EN4cute5tupleIJNSA_1CILi1EEESD_SD_EEENS1_36KernelImplicitTmaWarpSpecializedSm90ELi1EEENSB_IJNSC_ILi64EEESH_NSB_IJNSC_ILi32EEEEEEEEENS_12float_e4m3_tESL_NSA_8TiledMMAINSA_8MMA_AtomIJNSA_4SM904GMMA30MMA_64x64x32_F32E4M3E4M3_SS_TNILNSP_7ScaleInE1ELSR_1EEEEEENSA_6LayoutISE_NSB_IJNSC_ILi0EEESV_SV_EEEEENSB_IJNSA_10UnderscoreESY_SY_EEEEENS7_6detail26Sm90ImplicitGemmTileTraitsINSA_20SM90_TMA_LOAD_IM2COLENSA_14ComposedLayoutINSA_7SwizzleILi1ELi4ELi3EEENSA_18smem_ptr_flag_bitsILi8EEENSU_INSB_IJNSB_IJNSC_ILi8EEES19_EEENSB_IJSI_SD_EEENSB_IJSD_NSC_ILi56EEEEEEEEENSB_IJNSB_IJSI_NSC_ILi256EEEEEENSB_IJSD_SV_EEENSB_IJSV_NSC_ILi2048EEEEEEEEEEEEEvEENS12_INSA_13SM90_TMA_LOADES1M_vEEEENS_8epilogue10collective6detail29Sm90TmaWarpSpecializedAdapterINS1S_15DefaultEpilogueISL_NSB_IJNSB_IJllllEEESD_SV_EEES1X_NS1R_6thread17LinearCombinationISL_Li1EffLNS1Y_9ScaleType4KindE0ELNS_15FloatRoundStyleE2ESL_EENS_4gemm15EpilogueDefaultEEEEEvvEEEEvNT_6ParamsE:
[----:B------:R-:W-:Y:S01]  /*0000*/  LDC R1, c[0x0][0x28] ;  /* 0x00000a00ff017b82 */ /* 0x000fe20000000800 */
[----:B------:R-:W0:Y:S01]  /*0010*/  S2R R9, SR_TID.X ;  /* 0x0000000000097919 */ /* 0x000e220000002100 */
[----:B------:R-:W-:Y:S01]  /*0020*/  ELECT P0, URZ, PT ;  /* 0x00000000003f782f */ /* 0x000fe20003800000 */
[----:B------:R-:W-:Y:S01]  /*0030*/  BSSY B0, `(.L_x_0) ;  /* 0x000000f000007945 */ /* 0x000fe20003800000 */
[--C-:B0-----:R-:W-:Y:S02]  /*0040*/  SHF.R.U32.HI R0, RZ, 0x5, R9.reuse ;  /* 0x00000005ff007819 */ /* 0x101fe40000011609 */
[----:B------:R-:W-:-:S03]  /*0050*/  SHF.R.U32.HI R3, RZ, 0x7, R9 ;  /* 0x00000007ff037819 */ /* 0x000fc60000011609 */
[----:B------:R-:W0:Y:S04]  /*0060*/  SHFL.IDX PT, R2, R0, RZ, 0x1f ;  /* 0x00001fff00027589 */ /* 0x000e2800000e0000 */
[----:B------:R1:W2:Y:S01]  /*0070*/  SHFL.IDX PT, R7, R3, RZ, 0x1f ;  /* 0x00001fff03077589 */ /* 0x0002a200000e0000 */
[----:B0-----:R-:W-:-:S13]  /*0080*/  ISETP.NE.OR P0, PT, R2, RZ, !P0 ;  /* 0x000000ff0200720c */ /* 0x001fda0004705670 */
[----:B-12---:R-:W-:Y:S05]  /*0090*/  @P0 BRA `(.L_x_1) ;  /* 0x0000000000200947 */ /* 0x006fea0003800000 */
[----:B------:R-:W-:Y:S02]  /*00a0*/  ULDC.64 UR4, c[0x0][0x198] ;  /* 0x0000660000047ab9 */ /* 0x000fe40000000a00 */
[----:B------:R-:W-:Y:S02]  /*00b0*/  UIADD3 UR6, UP0, UR4, 0xf0, URZ ;  /* 0x000000f004067890 */ /* 0x000fe4000ff1e03f */
[----:B------:R-:W-:Y:S02]  /*00c0*/  UIADD3 UR4, UP1, UR4, 0x270, URZ ;  /* 0x0000027004047890 */ /* 0x000fe4000ff3e03f */
[----:B------:R-:W-:Y:S02]  /*00d0*/  UIADD3.X UR7, URZ, UR5, URZ, UP0, !UPT ;  /* 0x000000053f077290 */ /* 0x000fe400087fe43f */
[----:B------:R-:W-:-:S07]  /*00e0*/  UIADD3.X UR5, URZ, UR5, URZ, UP1, !UPT ;  /* 0x000000053f057290 */ /* 0x000fce0008ffe43f */
[----:B------:R0:W-:Y:S02]  /*00f0*/  UTMACCTL.PF [UR6] ;  /* 0x00000000060079b9 */ /* 0x0001e40008040000 */
[----:B------:R0:W-:Y:S02]  /*0100*/  UTMACCTL.PF [UR4] ;  /* 0x00000000040079b9 */ /* 0x0001e40008040000 */
[----:B0-----:R-:W-:Y:S01]  /*0110*/  NOP ;  /* 0x0000000000007918 */ /* 0x001fe20000000000 */
.L_x_1:
[----:B------:R-:W-:Y:S05]  /*0120*/  BSYNC B0 ;  /* 0x0000000000007941 */ /* 0x000fea0003800000 */
.L_x_0:
[----:B------:R-:W0:Y:S01]  /*0130*/  SHFL.IDX PT, R0, R0, RZ, 0x1f ;  /* 0x00001fff00007589 */ /* 0x000e2200000e0000 */
[----:B------:R-:W-:-:S04]  /*0140*/  SHF.R.S32.HI R3, RZ, 0x1f, R2 ;  /* 0x0000001fff037819 */ /* 0x000fc80000011402 */
[----:B------:R-:W-:Y:S02]  /*0150*/  LEA.HI R3, R3, R2, RZ, 0x2 ;  /* 0x0000000203037211 */ /* 0x000fe400078f10ff */
[----:B0-----:R-:W-:-:S13]  /*0160*/  ISETP.NE.AND P0, PT, R0, RZ, PT ;  /* 0x000000ff0000720c */ /* 0x001fda0003f05270 */
[----:B------:R-:W-:Y:S05]  /*0170*/  @P0 BRA `(.L_x_2) ;  /* 0x0000000800040947 */ /* 0x000fea0003800000 */
[----:B------:R-:W-:Y:S01]  /*0180*/  ELECT P0, URZ, PT ;  /* 0x00000000003f782f */ /* 0x000fe20003800000 */
[----:B------:R-:W-:-:S12]  /*0190*/  BSSY B0, `(.L_x_2) ;  /* 0x000007f000007945 */ /* 0x000fd80003800000 */
[----:B------:R-:W-:Y:S05]  /*01a0*/  @!P0 BRA `(.L_x_3) ;  /* 0x0000000400f48947 */ /* 0x000fea0003800000 */
[----:B------:R-:W0:Y:S01]  /*01b0*/  S2UR UR8, SR_CgaCtaId ;  /* 0x00000000000879c3 */ /* 0x000e220000008800 */
[----:B------:R-:W-:Y:S01]  /*01c0*/  UMOV UR4, 0x400 ;  /* 0x0000040000047882 */ /* 0x000fe20000000000 */
[----:B------:R-:W-:Y:S01]  /*01d0*/  UMOV UR5, 0x1 ;  /* 0x0000000100057882 */ /* 0x000fe20000000000 */
[----:B------:R-:W-:Y:S02]  /*01e0*/  UMOV UR6, 0x80 ;  /* 0x0000008000067882 */ /* 0x000fe40000000000 */
[----:B------:R-:W-:-:S04]  /*01f0*/  UIADD3 UR6, -UR6, 0x100000, URZ ;  /* 0x0010000006067890 */ /* 0x000fc8000fffe13f */
[----:B------:R-:W-:Y:S02]  /*0200*/  USHF.L.U32 UR7, UR6, 0xb, URZ ;  /* 0x0000000b06077899 */ /* 0x000fe4000800063f */
[----:B------:R-:W-:Y:S02]  /*0210*/  USHF.L.U32 UR6, UR6, 0x1, URZ ;  /* 0x0000000106067899 */ /* 0x000fe4000800063f */
[----:B0-----:R-:W-:Y:S02]  /*0220*/  ULEA UR8, UR8, UR4, 0x18 ;  /* 0x0000000408087291 */ /* 0x001fe4000f8ec03f */
[----:B------:R-:W-:-:S04]  /*0230*/  UIADD3 UR4, -UR5, 0x100000, URZ ;  /* 0x0010000005047890 */ /* 0x000fc8000fffe13f */
[----:B------:R-:W-:Y:S02]  /*0240*/  USHF.L.U32 UR5, UR4, 0xb, URZ ;  /* 0x0000000b04057899 */ /* 0x000fe4000800063f */
[----:B------:R-:W-:Y:S01]  /*0250*/  USHF.L.U32 UR4, UR4, 0x1, URZ ;  /* 0x0000000104047899 */ /* 0x000fe2000800063f */
[----:B------:R-:W0:Y:S11]  /*0260*/  FENCE.VIEW.ASYNC.S ;  /* 0x00000000000073c6 */ /* 0x000e360000000000 */
[----:B0-----:R0:W1:Y:S01]  /*0270*/  SYNCS.EXCH.64 URZ, [UR8+0x38000], UR4 ;  /* 0x03800004083f75b2 */ /* 0x0010620008000100 */
[----:B------:R0:W2:Y:S01]  /*0280*/  SYNCS.EXCH.64 URZ, [UR8+0x381c0], UR6 ;  /* 0x0381c006083f75b2 */ /* 0x0000a20008000100 */
[----:B------:R0:W3:Y:S01]  /*0290*/  SYNCS.EXCH.64 URZ, [UR8+0x38008], UR4 ;  /* 0x03800804083f75b2 */ /* 0x0000e20008000100 */
[----:B------:R0:W4:Y:S01]  /*02a0*/  SYNCS.EXCH.64 URZ, [UR8+0x381c8], UR6 ;  /* 0x0381c806083f75b2 */ /* 0x0001220008000100 */
[----:B------:R0:W0:Y:S01]  /*02b0*/  SYNCS.EXCH.64 URZ, [UR8+0x38010], UR4 ;  /* 0x03801004083f75b2 */ /* 0x0000220008000100 */
        /* <DEDUP_REMOVED lines=107> */
[----:B-1234-:R-:W-:Y:S01]  /*0970*/  NOP ;  /* 0x0000000000007918 */ /* 0x01efe20000000000 */
.L_x_3:
[----:B0-----:R-:W-:Y:S05]  /*0980*/  BSYNC B0 ;  /* 0x0000000000007941 */ /* 0x001fea0003800000 */
.L_x_2:
[----:B------:R-:W-:Y:S01]  /*0990*/  ULDC.64 UR4, c[0x0][0x618] ;  /* 0x0001860000047ab9 */ /* 0x000fe20000000a00 */
[----:B------:R-:W-:Y:S01]  /*09a0*/  LOP3.LUT R3, R3, 0xfffffffc, RZ, 0xc0, !PT ;  /* 0xfffffffc03037812 */ /* 0x000fe200078ec0ff */
[----:B------:R-:W-:Y:S01]  /*09b0*/  NOP ;  /* 0x0000000000007918 */ /* 0x000fe20000000000 */
[----:B------:R-:W-:Y:S01]  /*09c0*/  ISETP.NE.U32.AND P0, PT, RZ, UR4, PT ;  /* 0x00000004ff007c0c */ /* 0x000fe2000bf05070 */
[----:B------:R-:W-:Y:S01]  /*09d0*/  NOP ;  /* 0x0000000000007918 */ /* 0x000fe20000000000 */
[----:B------:R-:W-:Y:S01]  /*09e0*/  SHF.R.S32.HI R0, RZ, 0x1f, R9 ;  /* 0x0000001fff007819 */ /* 0x000fe20000011409 */
[----:B------:R-:W-:Y:S01]  /*09f0*/  IMAD.IADD R6, R2, 0x1, -R3 ;  /* 0x0000000102067824 */ /* 0x000fe200078e0a03 */
[----:B------:R-:W-:Y:S01]  /*0a00*/  BAR.SYNC.DEFER_BLOCKING 0x0 ;  /* 0x0000000000007b1d */ /* 0x000fe20000010000 */
[----:B------:R-:W-:Y:S02]  /*0a10*/  ISETP.NE.AND.EX P0, PT, RZ, UR5, PT, P0 ;  /* 0x00000005ff007c0c */ /* 0x000fe4000bf05300 */
[----:B------:R-:W-:-:S02]  /*0a20*/  LEA.HI R0, R0, R9, RZ, 0x7 ;  /* 0x0000000900007211 */ /* 0x000fc400078f38ff */
[C---:B------:R-:W-:Y:S01]  /*0a30*/  LOP3.LUT P1, RZ, R7.reuse, R6, RZ, 0xfc, !PT ;  /* 0x0000000607ff7212 */ /* 0x040fe2000782fcff */
[----:B------:R-:W-:Y:S01]  /*0a40*/  ULDC.64 UR12, c[0x0][0x208] ;  /* 0x00008200000c7ab9 */ /* 0x000fe20000000a00 */
[----:B------:R-:W-:Y:S02]  /*0a50*/  LOP3.LUT R0, R0, 0xffffff80, RZ, 0xc0, !PT ;  /* 0xffffff8000007812 */ /* 0x000fe400078ec0ff */
[----:B------:R-:W-:Y:S02]  /*0a60*/  ISETP.NE.AND P2, PT, R7, 0x1, PT ;  /* 0x000000010700780c */ /* 0x000fe40003f45270 */
[----:B------:R-:W-:Y:S01]  /*0a70*/  SEL R3, RZ, 0x1, P1 ;  /* 0x00000001ff037807 */ /* 0x000fe20000800000 */
[----:B------:R-:W-:-:S03]  /*0a80*/  IMAD.IADD R2, R9, 0x1, -R0 ;  /* 0x0000000109027824 */ /* 0x000fc600078e0a00 */
[----:B------:R-:W-:Y:S01]  /*0a90*/  SEL R3, R3, 0x2, P2 ;  /* 0x0000000203037807 */ /* 0x000fe20001000000 */
[----:B------:R-:W-:Y:S06]  /*0aa0*/  @!P0 BRA `(.L_x_4) ;  /* 0x00000000001c8947 */ /* 0x000fec0003800000 */
[----:B------:R-:W0:Y:S02]  /*0ab0*/  LDC.64 R4, c[0x0][0x618] ;  /* 0x00018600ff047b82 */ /* 0x000e240000000a00 */
[----:B0-----:R-:W2:Y:S02]  /*0ac0*/  LDG.E.64 R4, desc[UR12][R4.64] ;  /* 0x0000000c04047981 */ /* 0x001ea4000c1e1b00 */
[----:B--2---:R-:W-:-:S04]  /*0ad0*/  ISETP.NE.U32.AND P0, PT, R4, RZ, PT ;  /* 0x000000ff0400720c */ /* 0x004fc80003f05070 */
[----:B------:R-:W-:-:S13]  /*0ae0*/  ISETP.NE.AND.EX P0, PT, R5, RZ, PT, P0 ;  /* 0x000000ff0500720c */ /* 0x000fda0003f05300 */
[----:B------:R-:W-:Y:S05]  /*0af0*/  @!P0 BRA `(.L_x_4) ;  /* 0x0000000000088947 */ /* 0x000fea0003800000 */
[----:B------:R2:W5:Y:S01]  /*0b00*/  LD.E R0, desc[UR12][R4.64] ;  /* 0x0000000c04007980 */ /* 0x000562000c101900 */
[----:B------:R-:W-:Y:S05]  /*0b10*/  BRA `(.L_x_5) ;  /* 0x0000000000207947 */ /* 0x000fea0003800000 */
.L_x_4:
[----:B------:R-:W-:Y:S02]  /*0b20*/  ULDC.64 UR4, c[0x0][0x608] ;  /* 0x0001820000047ab9 */ /* 0x000fe40000000a00 */
[----:B------:R-:W-:-:S04]  /*0b30*/  ISETP.NE.U32.AND P0, PT, RZ, UR4, PT ;  /* 0x00000004ff007c0c */ /* 0x000fc8000bf05070 */
[----:B------:R-:W-:-:S13]  /*0b40*/  ISETP.NE.AND.EX P0, PT, RZ, UR5, PT, P0 ;  /* 0x00000005ff007c0c */ /* 0x000fda000bf05300 */
[----:B------:R-:W-:Y:S05]  /*0b50*/  @!P0 BRA `(.L_x_6) ;  /* 0x00000000000c8947 */ /* 0x000fea0003800000 */
[----:B------:R-:W0:Y:S02]  /*0b60*/  LDC.64 R4, c[0x0][0x608] ;  /* 0x00018200ff047b82 */ /* 0x000e240000000a00 */
[----:B0-----:R0:W5:Y:S01]  /*0b70*/  LDG.E R0, desc[UR12][R4.64] ;  /* 0x0000000c04007981 */ /* 0x001162000c1e1900 */
[----:B------:R-:W-:Y:S05]  /*0b80*/  BRA `(.L_x_5) ;  /* 0x0000000000047947 */ /* 0x000fea0003800000 */
.L_x_6:
[----:B------:R-:W1:Y:S02]  /*0b90*/  LDC R0, c[0x0][0x600] ;  /* 0x00018000ff007b82 */ /* 0x000e640000000800 */
.L_x_5:
[----:B------:R-:W-:Y:S02]  /*0ba0*/  ULDC.64 UR4, c[0x0][0x620] ;  /* 0x0001880000047ab9 */ /* 0x000fe40000000a00 */
[----:B------:R-:W-:-:S04]  /*0bb0*/  ISETP.NE.U32.AND P0, PT, RZ, UR4, PT ;  /* 0x00000004ff007c0c */ /* 0x000fc8000bf05070 */
[----:B------:R-:W-:-:S13]  /*0bc0*/  ISETP.NE.AND.EX P0, PT, RZ, UR5, PT, P0 ;  /* 0x00000005ff007c0c */ /* 0x000fda000bf05300 */
[----:B------:R-:W-:Y:S05]  /*0bd0*/  @!P0 BRA `(.L_x_7) ;  /* 0x00000000001c8947 */ /* 0x000fea0003800000 */
[----:B0-2---:R-:W0:Y:S02]  /*0be0*/  LDC.64 R4, c[0x0][0x620] ;  /* 0x00018800ff047b82 */ /* 0x005e240000000a00 */
[----:B0-----:R-:W2:Y:S02]  /*0bf0*/  LDG.E.64 R4, desc[UR12][R4.64] ;  /* 0x0000000c04047981 */ /* 0x001ea4000c1e1b00 */
[----:B--2---:R-:W-:-:S04]  /*0c00*/  ISETP.NE.U32.AND P0, PT, R4, RZ, PT ;  /* 0x000000ff0400720c */ /* 0x004fc80003f05070 */
[----:B------:R-:W-:-:S13]  /*0c10*/  ISETP.NE.AND.EX P0, PT, R5, RZ, PT, P0 ;  /* 0x000000ff0500720c */ /* 0x000fda0003f05300 */
[----:B------:R-:W-:Y:S05]  /*0c20*/  @!P0 BRA `(.L_x_7) ;  /* 0x0000000000088947 */ /* 0x000fea0003800000 */
[----:B------:R0:W5:Y:S01]  /*0c30*/  LD.E R12, desc[UR12][R4.64] ;  /* 0x0000000c040c7980 */ /* 0x000162000c101900 */
[----:B------:R-:W-:Y:S05]  /*0c40*/  BRA `(.L_x_8) ;  /* 0x0000000000207947 */ /* 0x000fea0003800000 */
.L_x_7:
[----:B------:R-:W-:Y:S02]  /*0c50*/  ULDC.64 UR4, c[0x0][0x610] ;  /* 0x0001840000047ab9 */ /* 0x000fe40000000a00 */
[----:B------:R-:W-:-:S04]  /*0c60*/  ISETP.NE.U32.AND P0, PT, RZ, UR4, PT ;  /* 0x00000004ff007c0c */ /* 0x000fc8000bf05070 */
[----:B------:R-:W-:-:S13]  /*0c70*/  ISETP.NE.AND.EX P0, PT, RZ, UR5, PT, P0 ;  /* 0x00000005ff007c0c */ /* 0x000fda000bf05300 */
[----:B------:R-:W-:Y:S05]  /*0c80*/  @!P0 BRA `(.L_x_9) ;  /* 0x00000000000c8947 */ /* 0x000fea0003800000 */
[----:B------:R-:W3:Y:S02]  /*0c90*/  LDC.64 R12, c[0x0][0x610] ;  /* 0x00018400ff0c7b82 */ /* 0x000ee40000000a00 */
[----:B---3--:R4:W5:Y:S01]  /*0ca0*/  LDG.E R12, desc[UR12][R12.64] ;  /* 0x0000000c0c0c7981 */ /* 0x008962000c1e1900 */
[----:B------:R-:W-:Y:S05]  /*0cb0*/  BRA `(.L_x_8) ;  /* 0x0000000000047947 */ /* 0x000fea0003800000 */
.L_x_9:
[----:B------:R-:W3:Y:S02]  /*0cc0*/  LDC R12, c[0x0][0x604] ;  /* 0x00018100ff0c7b82 */ /* 0x000ee40000000800 */
.L_x_8:
[----:B0-2---:R-:W0:Y:S01]  /*0cd0*/  LDC R4, c[0x0][0x3e8] ;  /* 0x0000fa00ff047b82 */ /* 0x005e220000000800 */
[----:B------:R-:W2:Y:S01]  /*0ce0*/  S2R R5, SR_CTAID.X ;  /* 0x0000000000057919 */ /* 0x000ea20000002500 */
[----:B------:R-:W-:Y:S01]  /*0cf0*/  ULDC UR4, c[0x0][0x3dc] ;  /* 0x0000f70000047ab9 */ /* 0x000fe20000000800 */
[----:B------:R-:W-:Y:S01]  /*0d00*/  ISETP.NE.AND P0, PT, R7, RZ, PT ;  /* 0x000000ff0700720c */ /* 0x000fe20003f05270 */
[----:B------:R-:W-:Y:S01]  /*0d10*/  UIADD3 UR4, UR4, 0x1f, URZ ;  /* 0x0000001f04047890 */ /* 0x000fe2000fffe03f */
[----:B----4-:R-:W4:Y:S01]  /*0d20*/  S2R R13, SR_CTAID.Y ;  /* 0x00000000000d7919 */ /* 0x010f220000002600 */
[----:B------:R-:W-:Y:S02]  /*0d30*/  ULDC.64 UR6, c[0x0][0x3e0] ;  /* 0x0000f80000067ab9 */ /* 0x000fe40000000a00 */
[----:B------:R-:W-:Y:S02]  /*0d40*/  USHF.R.S32.HI UR5, URZ, 0x1f, UR4 ;  /* 0x0000001f3f057899 */ /* 0x000fe40008011404 */
[----:B------:R-:W-:-:S02]  /*0d50*/  UIMAD UR6, UR7, UR6, URZ ;  /* 0x00000006070672a4 */ /* 0x000fc4000f8e023f */
[----:B------:R-:W-:-:S04]  /*0d60*/  ULEA.HI UR5, UR5, UR4, URZ, 0x5 ;  /* 0x0000000405057291 */ /* 0x000fc8000f8f283f */
[----:B------:R-:W-:Y:S01]  /*0d70*/  USHF.R.S32.HI UR15, URZ, 0x5, UR5 ;  /* 0x000000053f0f7899 */ /* 0x000fe20008011405 */
[----:B0-----:R-:W-:-:S05]  /*0d80*/  IMAD R4, R4, UR6, RZ ;  /* 0x0000000604047c24 */ /* 0x001fca000f8e02ff */
[----:B------:R-:W-:Y:S01]  /*0d90*/  IMAD R4, R4, UR15, RZ ;  /* 0x0000000f04047c24 */ /* 0x000fe2000f8e02ff */
[----:B--2-4-:R-:W-:Y:S06]  /*0da0*/  @!P0 BRA `(.L_x_10) ;  /* 0x0000002c00bc8947 */ /* 0x014fec0003800000 */
[----:B------:R-:W-:-:S13]  /*0db0*/  ISETP.NE.AND P0, PT, R7, 0x1, PT ;  /* 0x000000010700780c */ /* 0x000fda0003f05270 */
[----:B------:R-:W-:Y:S05]  /*0dc0*/  @P0 EXIT ;  /* 0x000000000000094d */ /* 0x000fea0003800000 */
[----:B------:R-:W-:Y:S01]  /*0dd0*/  ISETP.GE.AND P0, PT, R4, 0x1, PT ;  /* 0x000000010400780c */ /* 0x000fe20003f06270 */
[----:B------:R-:W-:Y:S01]  /*0de0*/  UMOV UR4, URZ ;  /* 0x0000003f00047c82 */ /* 0x000fe20008000000 */
[----:B------:R-:W-:Y:S02]  /*0df0*/  CS2R R54, SRZ ;  /* 0x0000000000367805 */ /* 0x000fe4000001ff00 */
[----:B------:R-:W-:Y:S02]  /*0e00*/  CS2R R24, SRZ ;  /* 0x0000000000187805 */ /* 0x000fe4000001ff00 */
[----:B------:R-:W-:Y:S02]  /*0e10*/  CS2R R26, SRZ ;  /* 0x00000000001a7805 */ /* 0x000fe4000001ff00 */
[----:B------:R-:W-:Y:S02]  /*0e20*/  CS2R R28, SRZ ;  /* 0x00000000001c7805 */ /* 0x000fe4000001ff00 */
[----:B------:R-:W-:-:S02]  /*0e30*/  CS2R R30, SRZ ;  /* 0x00000000001e7805 */ /* 0x000fc4000001ff00 */
[----:B------:R-:W-:Y:S02]  /*0e40*/  CS2R R32, SRZ ;  /* 0x0000000000207805 */ /* 0x000fe4000001ff00 */
        /* <DEDUP_REMOVED lines=9> */
[----:B------:R-:W-:Y:S01]  /*0ee0*/  CS2R R52, SRZ ;  /* 0x0000000000347805 */ /* 0x000fe2000001ff00 */
[----:B------:R-:W-:Y:S06]  /*0ef0*/  @!P0 BRA `(.L_x_11) ;  /* 0x0000000000648947 */ /* 0x000fec0003800000 */
[----:B------:R-:W-:-:S04]  /*0f00*/  LOP3.LUT R6, R3, 0x1, RZ, 0xfc, !PT ;  /* 0x0000000103067812 */ /* 0x000fc800078efcff */
[----:B------:R-:W-:-:S13]  /*0f10*/  ISETP.NE.AND P1, PT, R6, 0x3, PT ;  /* 0x000000030600780c */ /* 0x000fda0003f25270 */
[----:B------:R-:W-:Y:S05]  /*0f20*/  @!P1 BRA `(.L_x_12) ;  /* 0x0000000000049947 */ /* 0x000fea0003800000 */
[----:B------:R-:W-:Y:S01]  /*0f30*/  BPT.TRAP 0x1 ;  /* 0x000000040000795c */ /* 0x000fe20000300000 */
.L_x_12:
[----:B------:R-:W0:Y:S01]  /*0f40*/  S2UR UR5, SR_CgaCtaId ;  /* 0x00000000000579c3 */ /* 0x000e220000008800 */
[----:B------:R-:W-:Y:S01]  /*0f50*/  SHF.L.U32 R6, RZ, 0x1f, RZ ;  /* 0x0000001fff067819 */ /* 0x000fe200000006ff */
[----:B------:R-:W-:Y:S02]  /*0f60*/  UMOV UR4, 0x400 ;  /* 0x0000040000047882 */ /* 0x000fe40000000000 */
[----:B0-----:R-:W-:-:S12]  /*0f70*/  ULEA UR4, UR5, UR4, 0x18 ;  /* 0x0000000405047291 */ /* 0x001fd8000f8ec03f */
.L_x_13:
[----:B0-----:R-:W-:-:S04]  /*0f80*/  IMAD.U32 R7, RZ, RZ, UR4 ;  /* 0x00000004ff077e24 */ /* 0x001fc8000f8e00ff */
[----:B------:R0:W2:Y:S03]  /*0f90*/  SYNCS.PHASECHK.TRANS64.TRYWAIT P1, [R7+URZ+0x38000], R6 ;  /* 0x03800006070075a7 */ /* 0x0000a6000802017f */
[----:B--2---:R-:W-:Y:S05]  /*0fa0*/  @!P1 NANOSLEEP.SYNCS 0x989680 ;  /* 0x009896800000995d */ /* 0x004fea0003900000 */
[----:B------:R-:W2:Y:S02]  /*0fb0*/  @!P1 SYNCS.PHASECHK.TRANS64 P1, [R7+URZ+0x38000], R6 ;  /* 0x03800006070095a7 */ /* 0x000ea4000802007f */
[----:B--2---:R-:W-:Y:S05]  /*0fc0*/  @!P1 BRA `(.L_x_13) ;  /* 0xfffffffc00ec9947 */ /* 0x004fea000383ffff */
[----:B------:R-:W-:Y:S01]  /*0fd0*/  UIADD3 UR5, UR4, 0x1c000, URZ ;  /* 0x0001c00004057890 */ /* 0x000fe2000fffe03f */
[----:B------:R-:W-:Y:S01]  /*0fe0*/  WARPGROUP.ARRIVE ;  /* 0x00000000000079c5 */ /* 0x000fe20000000000 */
[----:B------:R-:W-:Y:S02]  /*0ff0*/  USHF.R.U32.HI UR4, URZ, 0x4, UR4 ;  /* 0x000000043f047899 */ /* 0x000fe40008011604 */
[----:B------:R-:W-:Y:S02]  /*1000*/  USHF.R.U32.HI UR5, URZ, 0x4, UR5 ;  /* 0x000000043f057899 */ /* 0x000fe40008011605 */
[----:B------:R-:W-:Y:S02]  /*1010*/  ULOP3.LUT UR4, UR4, 0x3fff, URZ, 0xc0, !UPT ;  /* 0x00003fff04047892 */ /* 0x000fe4000f8ec03f */
[----:B------:R-:W-:Y:S02]  /*1020*/  ULOP3.LUT UR5, UR5, 0x3fff, URZ, 0xc0, !UPT ;  /* 0x00003fff05057892 */ /* 0x000fe4000f8ec03f */
[----:B------:R-:W-:-:S02]  /*1030*/  ULOP3.LUT UR4, UR4, 0x10000, URZ, 0xfc, !UPT ;  /* 0x0001000004047892 */ /* 0x000fc4000f8efc3f */
[----:B------:R-:W-:Y:S01]  /*1040*/  ULOP3.LUT UR6, UR5, 0x10000, URZ, 0xfc, !UPT ;  /* 0x0001000005067892 */ /* 0x000fe2000f8efc3f */
[----:B------:R-:W-:Y:S02]  /*1050*/  UMOV UR7, 0xc0000010 ;  /* 0xc000001000077882 */ /* 0x000fe40000000000 */
[----:B------:R-:W-:-:S06]  /*1060*/  UMOV UR5, 0xc0000010 ;  /* 0xc000001000057882 */ /* 0x000fcc0000000000 */
[----:B------:R-:W-:Y:S01]  /*1070*/  QGMMA.64x64x32.F32.E4M3.E4M3 R24, gdesc[UR4], RZ, !UPT, gsb0 ;  /* 0x00e00000041879f3 */ /* 0x000fe2000c0008ff */
[----:B------:R-:W-:-:S05]  /*1080*/  UMOV UR4, 0x1 ;  /* 0x0000000100047882 */ /* 0x000fca0000000000 */
.L_x_11:
[----:B0-----:R-:W-:-:S05]  /*1090*/  VIMNMX R7, R4, 0x1, PT ;  /* 0x0000000104077848 */ /* 0x001fca0003fe0100 */
[----:B------:R-:W-:-:S05]  /*10a0*/  IMAD.IADD R9, R4, 0x1, -R7 ;  /* 0x0000000104097824 */ /* 0x000fca00078e0a07 */
[----:B------:R-:W-:-:S13]  /*10b0*/  ISETP.GE.AND P1, PT, R9, 0x1, PT ;  /* 0x000000010900780c */ /* 0x000fda0003f26270 */
[----:B------:R-:W-:Y:S05]  /*10c0*/  @!P1 BRA `(.L_x_14) ;  /* 0x0000000000dc9947 */ /* 0x000fea0003800000 */
[----:B------:R-:W0:Y:S01]  /*10d0*/  S2UR UR6, SR_CgaCtaId ;  /* 0x00000000000679c3 */ /* 0x000e220000008800 */
[----:B------:R-:W-:Y:S01]  /*10e0*/  UMOV UR5, 0x400 ;  /* 0x0000040000057882 */ /* 0x000fe20000000000 */
[----:B------:R-:W-:Y:S01]  /*10f0*/  LOP3.LUT R6, RZ, R4, RZ, 0x33, !PT ;  /* 0x00000004ff067212 */ /* 0x000fe200078e33ff */
[----:B------:R-:W-:Y:S01]  /*1100*/  IMAD.MOV.U32 R8, RZ, RZ, RZ ;  /* 0x000000ffff087224 */ /* 0x000fe200078e00ff */
[----:B------:R-:W-:Y:S01]  /*1110*/  LOP3.LUT R10, R3, 0x1, RZ, 0xfc, !PT ;  /* 0x00000001030a7812 */ /* 0x000fe200078efcff */
[----:B------:R-:W-:Y:S01]  /*1120*/  UISETP.NE.U32.AND UP0, UPT, UR4, URZ, UPT ;  /* 0x0000003f0400728c */ /* 0x000fe2000bf05070 */
[----:B------:R-:W-:-:S04]  /*1130*/  VIMNMX R7, R6, -0x2, !PT ;  /* 0xfffffffe06077848 */ /* 0x000fc80007fe0100 */
[----:B------:R-:W-:Y:S01]  /*1140*/  IADD3 R4, R7, 0x2, R4 ;  /* 0x0000000207047810 */ /* 0x000fe20007ffe004 */
[----:B0-----:R-:W-:-:S04]  /*1150*/  ULEA UR7, UR6, UR5, 0x18 ;  /* 0x0000000506077291 */ /* 0x001fc8000f8ec03f */
[----:B------:R-:W-:Y:S02]  /*1160*/  UIADD3 UR6, UR7, 0x1c000, URZ ;  /* 0x0001c00007067890 */ /* 0x000fe4000fffe03f */
[----:B------:R-:W-:Y:S02]  /*1170*/  USHF.R.U32.HI UR5, URZ, 0x4, UR7 ;  /* 0x000000043f057899 */ /* 0x000fe40008011607 */
[----:B------:R-:W-:Y:S02]  /*1180*/  USHF.R.U32.HI UR6, URZ, 0x4, UR6 ;  /* 0x000000043f067899 */ /* 0x000fe40008011606 */
[----:B------:R-:W-:Y:S02]  /*1190*/  ULOP3.LUT UR5, UR5, 0x3fff, URZ, 0xc0, !UPT ;  /* 0x00003fff05057892 */ /* 0x000fe4000f8ec03f */
[----:B------:R-:W-:Y:S02]  /*11a0*/  ULOP3.LUT UR6, UR6, 0x3fff, URZ, 0xc0, !UPT ;  /* 0x00003fff06067892 */ /* 0x000fe4000f8ec03f */
[----:B------:R-:W-:-:S02]  /*11b0*/  ULOP3.LUT UR14, UR5, 0x10000, URZ, 0xfc, !UPT ;  /* 0x00010000050e7892 */ /* 0x000fc4000f8efc3f */
[----:B------:R-:W-:Y:S01]  /*11c0*/  ULOP3.LUT UR15, UR6, 0x10000, URZ, 0xfc, !UPT ;  /* 0x00010000060f7892 */ /* 0x000fe2000f8efc3f */
[----:B------:R-:W-:-:S11]  /*11d0*/  UMOV UR5, URZ ;  /* 0x0000003f00057c82 */ /* 0x000fd60008000000 */
.L_x_19:
[----:B------:R-:W-:-:S13]  /*11e0*/  ISETP.NE.AND P2, PT, R10, 0x3, PT ;  /* 0x000000030a00780c */ /* 0x000fda0003f45270 */
[----:B0-----:R-:W-:Y:S05]  /*11f0*/  @!P2 BRA `(.L_x_15) ;  /* 0x000000000004a947 */ /* 0x001fea0003800000 */
[----:B------:R-:W-:Y:S01]  /*1200*/  BPT.TRAP 0x1 ;  /* 0x000000040000795c */ /* 0x000fe20000300000 */
.L_x_15:
[----:B------:R-:W-:Y:S01]  /*1210*/  SHF.L.U32 R6, R8, 0x1f, RZ ;  /* 0x0000001f08067819 */ /* 0x000fe200000006ff */
[----:B------:R-:W-:-:S12]  /*1220*/  ULEA UR6, UR4, UR7, 0x3 ;  /* 0x0000000704067291 */ /* 0x000fd8000f8e183f */
.L_x_16:
[----:B0-----:R-:W-:-:S04]  /*1230*/  IMAD.U32 R7, RZ, RZ, UR6 ;  /* 0x00000006ff077e24 */ /* 0x001fc8000f8e00ff */
[----:B------:R0:W2:Y:S03]  /*1240*/  SYNCS.PHASECHK.TRANS64.TRYWAIT P1, [R7+URZ+0x38000], R6 ;  /* 0x03800006070075a7 */ /* 0x0000a6000802017f */
[----:B--2---:R-:W-:Y:S05]  /*1250*/  @!P1 NANOSLEEP.SYNCS 0x989680 ;  /* 0x009896800000995d */ /* 0x004fea0003900000 */
[----:B------:R-:W2:Y:S02]  /*1260*/  @!P1 SYNCS.PHASECHK.TRANS64 P1, [R7+URZ+0x38000], R6 ;  /* 0x03800006070095a7 */ /* 0x000ea4000802007f */
[----:B--2---:R-:W-:Y:S05]  /*1270*/  @!P1 BRA `(.L_x_16) ;  /* 0xfffffffc00ec9947 */ /* 0x004fea000383ffff */
[----:B------:R-:W-:Y:S01]  /*1280*/  ULEA UR8, UR4, UR14, 0x7 ;  /* 0x0000000e04087291 */ /* 0x000fe2000f8e383f */
[----:B------:R-:W-:Y:S01]  /*1290*/  WARPGROUP.ARRIVE ;  /* 0x00000000000079c5 */ /* 0x000fe20000000000 */
[----:B------:R-:W-:Y:S01]  /*12a0*/  ULEA UR10, UR4, UR15, 0x7 ;  /* 0x0000000f040a7291 */ /* 0x000fe2000f8e383f */
[----:B------:R-:W-:Y:S01]  /*12b0*/  UMOV UR9, 0xc0000010 ;  /* 0xc000001000097882 */ /* 0x000fe20000000000 */
[----:B------:R-:W-:-:S07]  /*12c0*/  UMOV UR11, 0xc0000010 ;  /* 0xc0000010000b7882 */ /* 0x000fce0000000000 */
[----:B------:R-:W-:Y:S03]  /*12d0*/  QGMMA.64x64x32.F32.E4M3.E4M3 R24, gdesc[UR8], R24, UP0, gsb0 ;  /* 0x00e00000081879f3 */ /* 0x000fe6000b800818 */
[----:B------:R-:W-:Y:S02]  /*12e0*/  WARPGROUP.DEPBAR.LE gsb0, 0x1 ;  /* 0x00008000000079c5 */ /* 0x000fe40000010100 */
[----:B------:R-:W-:Y:S05]  /*12f0*/  @!P2 BRA `(.L_x_17) ;  /* 0x000000000004a947 */ /* 0x000fea0003800000 */
[----:B------:R-:W-:Y:S01]  /*1300*/  BPT.TRAP 0x1 ;  /* 0x000000040000795c */ /* 0x000fe20000300000 */
.L_x_17:
[----:B------:R-:W-:Y:S01]  /*1310*/  ULEA UR6, UR5, UR7, 0x3 ;  /* 0x0000000705067291 */ /* 0x000fe2000f8e183f */
[----:B------:R-:W-:-:S03]  /*1320*/  ISETP.GT.U32.AND P1, PT, R3, 0x1, PT ;  /* 0x000000010300780c */ /* 0x000fc60003f24070 */
[----:B------:R-:W-:-:S04]  /*1330*/  UIADD3 UR6, UR6, 0x381c0, URZ ;  /* 0x000381c006067890 */ /* 0x000fc8000fffe03f */
[----:B------:R-:W-:-:S09]  /*1340*/  UPRMT UR6, URZ, 0x654, UR6 ;  /* 0x000006543f067896 */ /* 0x000fd20008000006 */
[----:B------:R-:W-:Y:S01]  /*1350*/  SYNCS.ARRIVE.TRANS64.RED.A1T0 RZ, [UR6], RZ ;  /* 0x000000ffffff79a7 */ /* 0x000fe20008100406 */
[----:B------:R-:W-:Y:S05]  /*1360*/  @P1 BRA `(.L_x_18) ;  /* 0x0000000000041947 */ /* 0x000fea0003800000 */
[----:B------:R-:W-:Y:S01]  /*1370*/  BPT.TRAP 0x1 ;  /* 0x000000040000795c */ /* 0x000fe20000300000 */
.L_x_18:
[----:B------:R-:W-:Y:S01]  /*1380*/  VIADD R4, R4, 0xffffffff ;  /* 0xffffffff04047836 */ /* 0x000fe20000000000 */
[----:B------:R-:W-:Y:S02]  /*1390*/  UIADD3 UR4, UR4, 0x1, URZ ;  /* 0x0000000104047890 */ /* 0x000fe4000fffe03f */
[----:B------:R-:W-:Y:S02]  /*13a0*/  UIADD3 UR5, UR5, 0x1, URZ ;  /* 0x0000000105057890 */ /* 0x000fe4000fffe03f */
[----:B------:R-:W-:Y:S01]  /*13b0*/  ISETP.GT.AND P1, PT, R4, 0x1, PT ;  /* 0x000000010400780c */ /* 0x000fe20003f24270 */
[----:B------:R-:W-:Y:S02]  /*13c0*/  UISETP.NE.AND UP0, UPT, UR4, 0x38, UPT ;  /* 0x000000380400788c */ /* 0x000fe4000bf05270 */
[----:B------:R-:W-:Y:S02]  /*13d0*/  UISETP.NE.AND UP1, UPT, UR5, 0x38, UPT ;  /* 0x000000380500788c */ /* 0x000fe4000bf25270 */
[----:B------:R-:W-:-:S02]  /*13e0*/  USEL UR6, URZ, 0x1, UP0 ;  /* 0x000000013f067887 */ /* 0x000fc40008000000 */
[----:B------:R-:W-:Y:S02]  /*13f0*/  USEL UR4, UR4, URZ, UP0 ;  /* 0x0000003f04047287 */ /* 0x000fe40008000000 */
[----:B------:R-:W-:Y:S02]  /*1400*/  USEL UR5, UR5, URZ, UP1 ;  /* 0x0000003f05057287 */ /* 0x000fe40008800000 */
[----:B------:R-:W-:Y:S01]  /*1410*/  UPLOP3.LUT UP0, UPT, UPT, UPT, UPT, 0x80, 0x0 ;  /* 0x000000000000789c */ /* 0x000fe20003f0f070 */
[----:B------:R-:W-:Y:S01]  /*1420*/  LOP3.LUT R8, R8, UR6, RZ, 0x3c, !PT ;  /* 0x0000000608087c12 */ /* 0x000fe2000f8e3cff */
[----:B------:R-:W-:Y:S09]  /*1430*/  @P1 BRA `(.L_x_19) ;  /* 0xfffffffc00681947 */ /* 0x000ff2000383ffff */
.L_x_14:
[----:B------:R-:W-:Y:S02]  /*1440*/  WARPGROUP.DEPBAR.LE gsb0, 0x0 ;  /* 0x00008000000079c5 */ /* 0x000fe40000010000 */
[----:B------:R-:W-:Y:S05]  /*1450*/  @!P0 BRA `(.L_x_20) ;  /* 0x0000000000448947 */ /* 0x000fea0003800000 */
[----:B------:R-:W-:-:S04]  /*1460*/  LOP3.LUT R4, R3, 0x1, RZ, 0xfc, !PT ;  /* 0x0000000103047812 */ /* 0x000fc800078efcff */
[----:B------:R-:W-:-:S13]  /*1470*/  ISETP.NE.AND P0, PT, R4, 0x3, PT ;  /* 0x000000030400780c */ /* 0x000fda0003f05270 */
[----:B------:R-:W-:Y:S05]  /*1480*/  @!P0 BRA `(.L_x_21) ;  /* 0x0000000000048947 */ /* 0x000fea0003800000 */
[----:B------:R-:W-:Y:S01]  /*1490*/  BPT.TRAP 0x1 ;  /* 0x000000040000795c */ /* 0x000fe20000300000 */
.L_x_21:
[----:B------:R-:W2:Y:S01]  /*14a0*/  S2R R11, SR_CgaCtaId ;  /* 0x00000000000b7919 */ /* 0x000ea20000008800 */
[----:B0-----:R-:W-:Y:S02]  /*14b0*/  SHF.R.U32.HI R6, RZ, 0x3, R9 ;  /* 0x00000003ff067819 */ /* 0x001fe40000011609 */
[----:B------:R-:W-:Y:S02]  /*14c0*/  MOV R4, 0x400 ;  /* 0x0000040000047802 */ /* 0x000fe40000000f00 */
[----:B------:R-:W-:Y:S01]  /*14d0*/  ISETP.GT.U32.AND P0, PT, R3, 0x1, PT ;  /* 0x000000010300780c */ /* 0x000fe20003f04070 */
[----:B------:R-:W-:-:S04]  /*14e0*/  IMAD.WIDE.U32 R6, R6, 0x24924925, RZ ;  /* 0x2492492506067825 */ /* 0x000fc800078e00ff */
[----:B------:R-:W-:Y:S01]  /*14f0*/  IMAD R6, R7, -0x38, R9 ;  /* 0xffffffc807067824 */ /* 0x000fe200078e0209 */
[----:B--2---:R-:W-:-:S05]  /*1500*/  LEA R11, R11, R4, 0x18 ;  /* 0x000000040b0b7211 */ /* 0x004fca00078ec0ff */
[----:B------:R-:W-:-:S04]  /*1510*/  IMAD R6, R6, 0x8, R11 ;  /* 0x0000000806067824 */ /* 0x000fc800078e020b */
[----:B------:R-:W-:-:S05]  /*1520*/  VIADD R6, R6, 0x381c0 ;  /* 0x000381c006067836 */ /* 0x000fca0000000000 */
[----:B------:R-:W-:-:S04]  /*1530*/  PRMT R6, RZ, 0x654, R6 ;  /* 0x00000654ff067816 */ /* 0x000fc80000000006 */
[----:B------:R2:W-:Y:S01]  /*1540*/  SYNCS.ARRIVE.TRANS64.RED.A1T0 RZ, [R6+URZ], RZ ;  /* 0x000000ff06ff79a7 */ /* 0x0005e2000810043f */
[----:B------:R-:W-:Y:S05]  /*1550*/  @P0 BRA `(.L_x_20) ;  /* 0x0000000000040947 */ /* 0x000fea0003800000 */
[----:B------:R-:W-:Y:S01]  /*1560*/  BPT.TRAP 0x1 ;  /* 0x000000040000795c */ /* 0x000fe20000300000 */
.L_x_20:
[----:B------:R-:W-:Y:S01]  /*1570*/  IMAD.SHL.U32 R13, R13, 0x40, RZ ;  /* 0x000000400d0d7824 */ /* 0x000fe200078e00ff */
[----:B------:R-:W-:Y:S01]  /*1580*/  ULDC.64 UR4, c[0x0][0x280] ;  /* 0x0000a00000047ab9 */ /* 0x000fe20000000a00 */
[----:B------:R-:W-:Y:S01]  /*1590*/  IMAD.SHL.U32 R15, R5, 0x40, RZ ;  /* 0x00000040050f7824 */ /* 0x000fe200078e00ff */
[----:B------:R-:W-:Y:S02]  /*15a0*/  SHF.R.S32.HI R3, RZ, 0x1f, R2 ;  /* 0x0000001fff037819 */ /* 0x000fe40000011402 */
[----:B------:R-:W-:Y:S02]  /*15b0*/  ISETP.GE.AND P0, PT, R13, UR5, PT ;  /* 0x000000050d007c0c */ /* 0x000fe4000bf06270 */
[----:B------:R-:W-:Y:S02]  /*15c0*/  LEA.HI R4, R3, R2, RZ, 0x2 ;  /* 0x0000000203047211 */ /* 0x000fe400078f10ff */
[----:B------:R-:W-:Y:S02]  /*15d0*/  ISETP.GE.OR P0, PT, R15, UR4, P0 ;  /* 0x000000040f007c0c */ /* 0x000fe40008706670 */
[----:B0-2---:R-:W-:-:S02]  /*15e0*/  SHF.R.S32.HI R6, RZ, 0x2, R4 ;  /* 0x00000002ff067819 */ /* 0x005fc40000011404 */
[----:B------:R-:W-:-:S04]  /*15f0*/  SHF.R.S32.HI R7, RZ, 0x1f, R4 ;  /* 0x0000001fff077819 */ /* 0x000fc80000011404 */
[----:B------:R-:W-:-:S04]  /*1600*/  LEA.HI R7, R7, R6, RZ, 0x3 ;  /* 0x0000000607077211 */ /* 0x000fc800078f18ff */
[----:B------:R-:W-:Y:S01]  /*1610*/  LOP3.LUT R9, R7, 0xfffffff8, RZ, 0xc0, !PT ;  /* 0xfffffff807097812 */ /* 0x000fe200078ec0ff */
[----:B------:R-:W-:Y:S06]  /*1620*/  @P0 EXIT ;  /* 0x000000000000094d */ /* 0x000fec0003800000 */
[----:B------:R-:W0:Y:S01]  /*1630*/  LDC.64 R10, c[0x0][0x658] ;  /* 0x00019600ff0a7b82 */ /* 0x000e220000000a00 */
[----:B------:R-:W-:Y:S01]  /*1640*/  LOP3.LUT R7, R4, 0x7ffffffc, RZ, 0xc0, !PT ;  /* 0x7ffffffc04077812 */ /* 0x000fe200078ec0ff */
[----:B------:R-:W-:Y:S01]  /*1650*/  IMAD.IADD R6, R6, 0x1, -R9 ;  /* 0x0000000106067824 */ /* 0x000fe200078e0a09 */
[----:B------:R-:W-:Y:S01]  /*1660*/  LEA.HI R17, R3, R2, RZ, 0x5 ;  /* 0x0000000203117211 */ /* 0x000fe200078f28ff */
[----:B------:R-:W-:Y:S02]  /*1670*/  ULDC.64 UR6, c[0x0][0x650] ;  /* 0x0001940000067ab9 */ /* 0x000fe40000000a00 */
[----:B------:R-:W-:Y:S01]  /*1680*/  IMAD.IADD R14, R2, 0x1, -R7 ;  /* 0x00000001020e7824 */ /* 0x000fe200078e0a07 */
[----:B------:R-:W-:Y:S02]  /*1690*/  SHF.R.S32.HI R7, RZ, 0x1f, R6 ;  /* 0x0000001fff077819 */ /* 0x000fe40000011406 */
[----:B------:R-:W-:Y:S01]  /*16a0*/  SHF.R.S32.HI R17, RZ, 0x5, R17 ;  /* 0x00000005ff117819 */ /* 0x000fe20000011411 */
[----:B------:R-:W-:-:S02]  /*16b0*/  IMAD.SHL.U32 R14, R14, 0x2, RZ ;  /* 0x000000020e0e7824 */ /* 0x000fc400078e00ff */
[----:B------:R-:W-:-:S03]  /*16c0*/  IMAD.WIDE R4, R5, 0x40, R6 ;  /* 0x0000004005047825 */ /* 0x000fc600078e0206 */
[----:B------:R-:W-:Y:S01]  /*16d0*/  SHF.R.S32.HI R8, RZ, 0x1f, R14 ;  /* 0x0000001fff087819 */ /* 0x000fe2000001140e */
[----:B------:R-:W-:Y:S01]  /*16e0*/  IMAD R15, R17, -0x10, -R15 ;  /* 0xfffffff0110f7824 */ /* 0x000fe200078e0a0f */
[----:B------:R-:W-:Y:S01]  /*16f0*/  IADD3 R2, P0, R13, R14, RZ ;  /* 0x0000000e0d027210 */ /* 0x000fe20007f1e0ff */
[----:B------:R-:W-:-:S03]  /*1700*/  IMAD.WIDE R4, R17, 0x10, R4 ;  /* 0x0000001011047825 */ /* 0x000fc600078e0204 */
[----:B------:R-:W-:Y:S02]  /*1710*/  LEA.HI.X.SX32 R3, R13, R8, 0x1, P0 ;  /* 0x000000080d037211 */ /* 0x000fe400000f0eff */
[----:B------:R-:W-:Y:S01]  /*1720*/  IADD3 R13, -R14, UR5, -R13 ;  /* 0x000000050e0d7c10 */ /* 0x000fe2000fffe90d */
[-C--:B0-----:R-:W-:Y:S01]  /*1730*/  IMAD R7, R5, R10.reuse, RZ ;  /* 0x0000000a05077224 */ /* 0x081fe200078e02ff */
[----:B------:R-:W-:Y:S01]  /*1740*/  IADD3 R15, R15, UR4, -R6 ;  /* 0x000000040f0f7c10 */ /* 0x000fe2000fffe806 */
[----:B------:R-:W-:-:S04]  /*1750*/  IMAD.WIDE.U32 R8, R4, R10, R2 ;  /* 0x0000000a04087225 */ /* 0x000fc800078e0002 */
[----:B------:R-:W-:Y:S01]  /*1760*/  IMAD R7, R4, R11, R7 ;  /* 0x0000000b04077224 */ /* 0x000fe200078e0207 */
[----:B------:R-:W-:Y:S02]  /*1770*/  LEA R16, P0, R10, R8, 0x3 ;  /* 0x000000080a107211 */ /* 0x000fe400078018ff */
[----:B------:R-:W-:Y:S01]  /*1780*/  IADD3 R8, P1, R8, UR6, RZ ;  /* 0x0000000608087c10 */ /* 0x000fe2000ff3e0ff */
[----:B------:R-:W-:-:S05]  /*1790*/  IMAD.IADD R7, R9, 0x1, R7 ;  /* 0x0000000109077824 */ /* 0x000fca00078e0207 */
[----:B------:R-:W-:Y:S02]  /*17a0*/  LEA.HI.X R11, R10, R7, R11, 0x3, P0 ;  /* 0x000000070a0b7211 */ /* 0x000fe400000f1c0b */
[----:B---3-5:R-:W-:Y:S02]  /*17b0*/  FSETP.NEU.AND P0, PT, R12, RZ, PT ;  /* 0x000000ff0c00720b */ /* 0x028fe40003f0d000 */
[----:B------:R-:W-:Y:S02]  /*17c0*/  IADD3 R10, P2, R16, UR6, RZ ;  /* 0x00000006100a7c10 */ /* 0x000fe4000ff5e0ff */
[----:B------:R-:W-:Y:S02]  /*17d0*/  IADD3.X R9, R7, UR7, RZ, P1, !PT ;  /* 0x0000000707097c10 */ /* 0x000fe40008ffe4ff */
[----:B------:R-:W-:-:S07]  /*17e0*/  IADD3.X R11, R11, UR7, RZ, P2, !PT ;  /* 0x000000070b0b7c10 */ /* 0x000fce00097fe4ff */
[----:B------:R-:W-:Y:S05]  /*17f0*/  @!P0 BRA `(.L_x_22) ;  /* 0x0000001800e08947 */ /* 0x000fea0003800000 */
[----:B------:R-:W-:Y:S01]  /*1800*/  ISETP.GE.AND P0, PT, R13, 0x1, PT ;  /* 0x000000010d00780c */ /* 0x000fe20003f06270 */
[----:B------:R-:W-:Y:S01]  /*1810*/  ULDC.64 UR4, c[0x0][0x630] ;  /* 0x00018c0000047ab9 */ /* 0x000fe20000000a00 */
[----:B------:R-:W-:Y:S01]  /*1820*/  ULDC.64 UR6, c[0x0][0x628] ;  /* 0x00018a0000067ab9 */ /* 0x000fe20000000a00 */
[----:B------:R-:W-:Y:S01]  /*1830*/  IMAD R17, R5, UR4, RZ ;  /* 0x0000000405117c24 */ /* 0x000fe2000f8e02ff */
[----:B------:R-:W-:Y:S01]  /*1840*/  ISETP.LT.OR P2, PT, R15, 0x1, !P0 ;  /* 0x000000010f00780c */ /* 0x000fe20004741670 */
[C---:B------:R-:W-:Y:S01]  /*1850*/  IMAD.WIDE.U32 R6, R4.reuse, UR4, R2 ;  /* 0x0000000404067c25 */ /* 0x040fe2000f8e0002 */
[----:B------:R-:W-:Y:S01]  /*1860*/  BSSY B0, `(.L_x_23) ;  /* 0x0000007000007945 */ /* 0x000fe20003800000 */
[----:B------:R-:W-:Y:S02]  /*1870*/  PRMT R14, RZ, 0x7610, R14 ;  /* 0x00007610ff0e7816 */ /* 0x000fe4000000000e */
[----:B------:R-:W-:Y:S01]  /*1880*/  IMAD R17, R4, UR5, R17 ;  /* 0x0000000504117c24 */ /* 0x000fe2000f8e0211 */
[----:B------:R-:W-:-:S04]  /*1890*/  IADD3 R6, P1, R6, UR6, RZ ;  /* 0x0000000606067c10 */ /* 0x000fc8000ff3e0ff */
[----:B------:R-:W-:-:S03]  /*18a0*/  IADD3.X R7, R7, UR7, R17, P1, !PT ;  /* 0x0000000707077c10 */ /* 0x000fc60008ffe411 */
[----:B------:R-:W-:Y:S06]  /*18b0*/  @P2 BRA `(.L_x_24) ;  /* 0x0000000000042947 */ /* 0x000fec0003800000 */
[----:B------:R0:W5:Y:S02]  /*18c0*/  LDG.E.U8 R14, desc[UR12][R6.64] ;  /* 0x0000000c060e7981 */ /* 0x000164000c1e1100 */
.L_x_24:
[----:B------:R-:W-:Y:S05]  /*18d0*/  BSYNC B0 ;  /* 0x0000000000007941 */ /* 0x000fea0003800000 */
.L_x_23:
[----:B-----5:R-:W-:Y:S01]  /*18e0*/  LOP3.LUT R14, R14, 0xff, RZ, 0xc0, !PT ;  /* 0x000000ff0e0e7812 */ /* 0x020fe200078ec0ff */
[----:B------:R-:W-:Y:S01]  /*18f0*/  BSSY B0, `(.L_x_25) ;  /* 0x000000c000007945 */ /* 0x000fe20003800000 */
[----:B------:R-:W-:Y:S02]  /*1900*/  ISETP.GE.AND P1, PT, R13, 0x2, PT ;  /* 0x000000020d00780c */ /* 0x000fe40003f26270 */
[----:B------:R-:W-:Y:S02]  /*1910*/  F2FP.F16.E4M3.UNPACK_B R14, R14 ;  /* 0x0000000eff0e723e */ /* 0x000fe400020006ff */
[----:B------:R-:W-:-:S03]  /*1920*/  ISETP.LT.OR P3, PT, R15, 0x1, !P1 ;  /* 0x000000010f00780c */ /* 0x000fc60004f61670 */
[----:B------:R-:W-:Y:S01]  /*1930*/  HADD2.F32 R17, -RZ, R14.H0_H0 ;  /* 0x2000000eff117230 */ /* 0x000fe20000004100 */
[----:B------:R-:W-:-:S04]  /*1940*/  PRMT R14, RZ, 0x7610, R14 ;  /* 0x00007610ff0e7816 */ /* 0x000fc8000000000e */
[----:B------:R-:W-:-:S04]  /*1950*/  FMUL R17, R17, R12 ;  /* 0x0000000c11117220 */ /* 0x000fc80000400000 */
[----:B-1----:R-:W-:-:S05]  /*1960*/  FFMA R17, R24, R0, R17 ;  /* 0x0000000018117223 */ /* 0x002fca0000000011 */
[----:B------:R-:W-:-:S05]  /*1970*/  F2FP.SATFINITE.E4M3.F32.PACK_AB_MERGE_C R17, RZ, R17, RZ ;  /* 0x00000011ff11723e */ /* 0x000fca00048070ff */
[----:B------:R1:W-:Y:S01]  /*1980*/  @!P2 STG.E.U8 desc[UR12][R8.64], R17 ;  /* 0x000000110800a986 */ /* 0x0003e2000c10110c */
[----:B------:R-:W-:Y:S05]  /*1990*/  @P3 BRA `(.L_x_26) ;  /* 0x0000000000043947 */ /* 0x000fea0003800000 */
[----:B------:R2:W5:Y:S02]  /*19a0*/  LDG.E.U8 R14, desc[UR12][R6.64+0x1] ;  /* 0x0000010c060e7981 */ /* 0x000564000c1e1100 */
.L_x_26:
[----:B------:R-:W-:Y:S05]  /*19b0*/  BSYNC B0 ;  /* 0x0000000000007941 */ /* 0x000fea0003800000 */
.L_x_25:
[----:B-----5:R-:W-:Y:S01]  /*19c0*/  LOP3.LUT R14, R14, 0xff, RZ, 0xc0, !PT ;  /* 0x000000ff0e0e7812 */ /* 0x020fe200078ec0ff */
[----:B------:R-:W-:Y:S01]  /*19d0*/  BSSY B0, `(.L_x_27) ;  /* 0x0000012000007945 */ /* 0x000fe20003800000 */
[----:B-1----:R-:W-:Y:S02]  /*19e0*/  IADD3 R17, P2, R4, 0x8, RZ ;  /* 0x0000000804117810 */ /* 0x002fe40007f5e0ff */
[----:B------:R-:W-:Y:S02]  /*19f0*/  F2FP.F16.E4M3.UNPACK_B R14, R14 ;  /* 0x0000000eff0e723e */ /* 0x000fe400020006ff */
[----:B------:R-:W-:Y:S01]  /*1a00*/  ISETP.LT.OR P0, PT, R15, 0x9, !P0 ;  /* 0x000000090f00780c */ /* 0x000fe20004701670 */
[----:B------:R-:W-:Y:S02]  /*1a10*/  IMAD.X R5, RZ, RZ, R5, P2 ;  /* 0x000000ffff057224 */ /* 0x000fe400010e0605 */
[----:B------:R-:W-:Y:S02]  /*1a20*/  HADD2.F32 R19, -RZ, R14.H0_H0 ;  /* 0x2000000eff137230 */ /* 0x000fe40000004100 */
[----:B------:R-:W-:-:S02]  /*1a30*/  IMAD R14, R5, UR4, RZ ;  /* 0x00000004050e7c24 */ /* 0x000fc4000f8e02ff */
[----:B------:R-:W-:-:S04]  /*1a40*/  IMAD.WIDE.U32 R2, R17, UR4, R2 ;  /* 0x0000000411027c25 */ /* 0x000fc8000f8e0002 */
[----:B------:R-:W-:Y:S01]  /*1a50*/  FMUL R4, R19, R12 ;  /* 0x0000000c13047220 */ /* 0x000fe20000400000 */
[----:B------:R-:W-:-:S03]  /*1a60*/  IMAD R17, R17, UR5, R14 ;  /* 0x0000000511117c24 */ /* 0x000fc6000f8e020e */
[----:B------:R-:W-:Y:S01]  /*1a70*/  FFMA R4, R25, R0, R4 ;  /* 0x0000000019047223 */ /* 0x000fe20000000004 */
[----:B------:R-:W-:-:S04]  /*1a80*/  IADD3 R2, P2, R2, UR6, RZ ;  /* 0x0000000602027c10 */ /* 0x000fc8000ff5e0ff */
[----:B------:R-:W-:Y:S02]  /*1a90*/  F2FP.SATFINITE.E4M3.F32.PACK_AB_MERGE_C R5, RZ, R4, RZ ;  /* 0x00000004ff05723e */ /* 0x000fe400048070ff */
[----:B------:R-:W-:Y:S02]  /*1aa0*/  IADD3.X R3, R3, UR7, R17, P2, !PT ;  /* 0x0000000703037c10 */ /* 0x000fe400097fe411 */
[----:B------:R-:W-:Y:S01]  /*1ab0*/  PRMT R4, RZ, 0x7610, R4 ;  /* 0x00007610ff047816 */ /* 0x000fe20000000004 */
[----:B------:R1:W-:Y:S01]  /*1ac0*/  @!P3 STG.E.U8 desc[UR12][R8.64+0x1], R5 ;  /* 0x000001050800b986 */ /* 0x0003e2000c10110c */
[----:B------:R-:W-:Y:S05]  /*1ad0*/  @P0 BRA `(.L_x_28) ;  /* 0x0000000000040947 */ /* 0x000fea0003800000 */
[----:B------:R3:W5:Y:S02]  /*1ae0*/  LDG.E.U8 R4, desc[UR12][R2.64] ;  /* 0x0000000c02047981 */ /* 0x000764000c1e1100 */
.L_x_28:
[----:B------:R-:W-:Y:S05]  /*1af0*/  BSYNC B0 ;  /* 0x0000000000007941 */ /* 0x000fea0003800000 */
.L_x_27:
[----:B-----5:R-:W-:Y:S01]  /*1b00*/  LOP3.LUT R4, R4, 0xff, RZ, 0xc0, !PT ;  /* 0x000000ff04047812 */ /* 0x020fe200078ec0ff */
[----:B------:R-:W-:Y:S01]  /*1b10*/  BSSY B0, `(.L_x_29) ;  /* 0x000000b000007945 */ /* 0x000fe20003800000 */
[----:B------:R-:W-:Y:S02]  /*1b20*/  ISETP.LT.OR P1, PT, R15, 0x9, !P1 ;  /* 0x000000090f00780c */ /* 0x000fe40004f21670 */
[----:B------:R-:W-:-:S05]  /*1b30*/  F2FP.F16.E4M3.UNPACK_B R4, R4 ;  /* 0x00000004ff04723e */ /* 0x000fca00020006ff */
[----:B-1----:R-:W-:Y:S01]  /*1b40*/  HADD2.F32 R5, -RZ, R4.H0_H0 ;  /* 0x20000004ff057230 */ /* 0x002fe20000004100 */
[----:B------:R-:W-:-:S04]  /*1b50*/  PRMT R4, RZ, 0x7610, R4 ;  /* 0x00007610ff047816 */ /* 0x000fc80000000004 */
[----:B------:R-:W-:-:S04]  /*1b60*/  FMUL R5, R5, R12 ;  /* 0x0000000c05057220 */ /* 0x000fc80000400000 */
[----:B------:R-:W-:-:S05]  /*1b70*/  FFMA R5, R26, R0, R5 ;  /* 0x000000001a057223 */ /* 0x000fca0000000005 */
[----:B------:R-:W-:-:S05]  /*1b80*/  F2FP.SATFINITE.E4M3.F32.PACK_AB_MERGE_C R5, RZ, R5, RZ ;  /* 0x00000005ff05723e */ /* 0x000fca00048070ff */
[----:B------:R1:W-:Y:S01]  /*1b90*/  @!P0 STG.E.U8 desc[UR12][R10.64], R5 ;  /* 0x000000050a008986 */ /* 0x0003e2000c10110c */
[----:B------:R-:W-:Y:S05]  /*1ba0*/  @P1 BRA `(.L_x_30) ;  /* 0x0000000000041947 */ /* 0x000fea0003800000 */
[----:B------:R4:W5:Y:S02]  /*1bb0*/  LDG.E.U8 R4, desc[UR12][R2.64+0x1] ;  /* 0x0000010c02047981 */ /* 0x000964000c1e1100 */
.L_x_30:
[----:B------:R-:W-:Y:S05]  /*1bc0*/  BSYNC B0 ;  /* 0x0000000000007941 */ /* 0x000fea0003800000 */
.L_x_29:
[----:B-----5:R-:W-:Y:S01]  /*1bd0*/  LOP3.LUT R4, R4, 0xff, RZ, 0xc0, !PT ;  /* 0x000000ff04047812 */ /* 0x020fe200078ec0ff */
[----:B------:R-:W-:Y:S01]  /*1be0*/  BSSY B0, `(.L_x_31) ;  /* 0x000000c000007945 */ /* 0x000fe20003800000 */
[----:B------:R-:W-:Y:S02]  /*1bf0*/  ISETP.GE.AND P0, PT, R13, 0x9, PT ;  /* 0x000000090d00780c */ /* 0x000fe40003f06270 */
[----:B------:R-:W-:Y:S02]  /*1c00*/  F2FP.F16.E4M3.UNPACK_B R4, R4 ;  /* 0x00000004ff04723e */ /* 0x000fe400020006ff */
[----:B------:R-:W-:-:S03]  /*1c10*/  ISETP.LT.OR P2, PT, R15, 0x1, !P0 ;  /* 0x000000010f00780c */ /* 0x000fc60004741670 */
[----:B-1----:R-:W-:-:S05]  /*1c20*/  HADD2.F32 R5, -RZ, R4.H0_H0 ;  /* 0x20000004ff057230 */ /* 0x002fca0000004100 */
[----:B------:R-:W-:-:S04]  /*1c30*/  FMUL R4, R5, R12 ;  /* 0x0000000c05047220 */ /* 0x000fc80000400000 */
[----:B------:R-:W-:-:S05]  /*1c40*/  FFMA R4, R27, R0, R4 ;  /* 0x000000001b047223 */ /* 0x000fca0000000004 */
[----:B------:R-:W-:Y:S02]  /*1c50*/  F2FP.SATFINITE.E4M3.F32.PACK_AB_MERGE_C R5, RZ, R4, RZ ;  /* 0x00000004ff05723e */ /* 0x000fe400048070ff */
[----:B------:R-:W-:-:S03]  /*1c60*/  PRMT R4, RZ, 0x7610, R4 ;  /* 0x00007610ff047816 */ /* 0x000fc60000000004 */
[----:B------:R1:W-:Y:S01]  /*1c70*/  @!P1 STG.E.U8 desc[UR12][R10.64+0x1], R5 ;  /* 0x000001050a009986 */ /* 0x0003e2000c10110c */
[----:B------:R-:W-:Y:S05]  /*1c80*/  @P2 BRA `(.L_x_32) ;  /* 0x0000000000042947 */ /* 0x000fea0003800000 */
[----:B------:R0:W5:Y:S02]  /*1c90*/  LDG.E.U8 R4, desc[UR12][R6.64+0x8] ;  /* 0x0000080c06047981 */ /* 0x000164000c1e1100 */
.L_x_32:
[----:B------:R-:W-:Y:S05]  /*1ca0*/  BSYNC B0 ;  /* 0x0000000000007941 */ /* 0x000fea0003800000 */
.L_x_31:
[----:B-----5:R-:W-:Y:S01]  /*1cb0*/  LOP3.LUT R4, R4, 0xff, RZ, 0xc0, !PT ;  /* 0x000000ff04047812 */ /* 0x020fe200078ec0ff */
[----:B------:R-:W-:Y:S01]  /*1cc0*/  BSSY B0, `(.L_x_33) ;  /* 0x000000c000007945 */ /* 0x000fe20003800000 */
[----:B------:R-:W-:Y:S02]  /*1cd0*/  ISETP.GE.AND P1, PT, R13, 0xa, PT ;  /* 0x0000000a0d00780c */ /* 0x000fe40003f26270 */
[----:B------:R-:W-:Y:S02]  /*1ce0*/  F2FP.F16.E4M3.UNPACK_B R4, R4 ;  /* 0x00000004ff04723e */ /* 0x000fe400020006ff */
[----:B------:R-:W-:-:S03]  /*1cf0*/  ISETP.LT.OR P3, PT, R15, 0x1, !P1 ;  /* 0x000000010f00780c */ /* 0x000fc60004f61670 */
        /* <DEDUP_REMOVED lines=8> */
.L_x_34:
[----:B------:R-:W-:Y:S05]  /*1d80*/  BSYNC B0 ;  /* 0x0000000000007941 */ /* 0x000fea0003800000 */
.L_x_33:
[----:B-----5:R-:W-:Y:S01]  /*1d90*/  LOP3.LUT R4, R4, 0xff, RZ, 0xc0, !PT ;  /* 0x000000ff04047812 */ /* 0x020fe200078ec0ff */
[----:B------:R-:W-:Y:S01]  /*1da0*/  BSSY B0, `(.L_x_35) ;  /* 0x000000b000007945 */ /* 0x000fe20003800000 */
[----:B------:R-:W-:Y:S02]  /*1db0*/  ISETP.LT.OR P0, PT, R15, 0x9, !P0 ;  /* 0x000000090f00780c */ /* 0x000fe40004701670 */
[----:B------:R-:W-:-:S05]  /*1dc0*/  F2FP.F16.E4M3.UNPACK_B R4, R4 ;  /* 0x00000004ff04723e */ /* 0x000fca00020006ff */
        /* <DEDUP_REMOVED lines=8> */
.L_x_36:
[----:B------:R-:W-:Y:S05]  /*1e50*/  BSYNC B0 ;  /* 0x0000000000007941 */ /* 0x000fea0003800000 */
.L_x_35:
        /* <DEDUP_REMOVED lines=12> */
.L_x_38:
[----:B------:R-:W-:Y:S05]  /*1f20*/  BSYNC B0 ;  /* 0x0000000000007941 */ /* 0x000fea0003800000 */
.L_x_37:
        /* <DEDUP_REMOVED lines=13> */
.L_x_40:
[----:B------:R-:W-:Y:S05]  /*2000*/  BSYNC B0 ;  /* 0x0000000000007941 */ /* 0x000fea0003800000 */
.L_x_39:
        /* <DEDUP_REMOVED lines=13> */
.L_x_42:
[----:B------:R-:W-:Y:S05]  /*20e0*/  BSYNC B0 ;  /* 0x0000000000007941 */ /* 0x000fea0003800000 */
.L_x_41:
        /* <DEDUP_REMOVED lines=12> */
.L_x_44:
[----:B------:R-:W-:Y:S05]  /*21b0*/  BSYNC B0 ;  /* 0x0000000000007941 */ /* 0x000fea0003800000 */
.L_x_43:
        /* <DEDUP_REMOVED lines=12> */
.L_x_46:
[----:B------:R-:W-:Y:S05]  /*2280*/  BSYNC B0 ;  /* 0x0000000000007941 */ /* 0x000fea0003800000 */
.L_x_45:
        /* <DEDUP_REMOVED lines=13> */
.L_x_48:
[----:B------:R-:W-:Y:S05]  /*2360*/  BSYNC B0 ;  /* 0x0000000000007941 */ /* 0x000fea0003800000 */
.L_x_47:
        /* <DEDUP_REMOVED lines=13> */
.L_x_50:
[----:B------:R-:W-:Y:S05]  /*2440*/  BSYNC B0 ;  /* 0x0000000000007941 */ /* 0x000fea0003800000 */
.L_x_49:
        /* <DEDUP_REMOVED lines=12> */
.L_x_52:
[----:B------:R-:W-:Y:S05]  /*2510*/  BSYNC B0 ;  /* 0x0000000000007941 */ /* 0x000fea0003800000 */
.L_x_51:
        /* <DEDUP_REMOVED lines=12> */
.L_x_54:
[----:B------:R-:W-:Y:S05]  /*25e0*/  BSYNC B0 ;  /* 0x0000000000007941 */ /* 0x000fea0003800000 */
.L_x_53:
        /* <DEDUP_REMOVED lines=13> */
.L_x_56:
[----:B------:R-:W-:Y:S05]  /*26c0*/  BSYNC B0 ;  /* 0x0000000000007941 */ /* 0x000fea0003800000 */
.L_x_55:
        /* <DEDUP_REMOVED lines=13> */
.L_x_58:
[----:B------:R-:W-:Y:S05]  /*27a0*/  BSYNC B0 ;  /* 0x0000000000007941 */ /* 0x000fea0003800000 */
.L_x_57:
        /* <DEDUP_REMOVED lines=12> */
.L_x_60:
[----:B------:R-:W-:Y:S05]  /*2870*/  BSYNC B0 ;  /* 0x0000000000007941 */ /* 0x000fea0003800000 */
.L_x_59:
        /* <DEDUP_REMOVED lines=12> */
.L_x_62:
[----:B------:R-:W-:Y:S05]  /*2940*/  BSYNC B0 ;  /* 0x0000000000007941 */ /* 0x000fea0003800000 */
.L_x_61:
        /* <DEDUP_REMOVED lines=13> */
.L_x_64:
[----:B------:R-:W-:Y:S05]  /*2a20*/  BSYNC B0 ;  /* 0x0000000000007941 */ /* 0x000fea0003800000 */
.L_x_63:
        /* <DEDUP_REMOVED lines=13> */
.L_x_66:
[----:B------:R-:W-:Y:S05]  /*2b00*/  BSYNC B0 ;  /* 0x0000000000007941 */ /* 0x000fea0003800000 */
.L_x_65:
        /* <DEDUP_REMOVED lines=12> */
.L_x_68:
[----:B------:R-:W-:Y:S05]  /*2bd0*/  BSYNC B0 ;  /* 0x0000000000007941 */ /* 0x000fea0003800000 */
.L_x_67:
        /* <DEDUP_REMOVED lines=12> */
.L_x_70:
[----:B------:R-:W-:Y:S05]  /*2ca0*/  BSYNC B0 ;  /* 0x0000000000007941 */ /* 0x000fea0003800000 */
.L_x_69:
        /* <DEDUP_REMOVED lines=13> */
.L_x_72:
[----:B------:R-:W-:Y:S05]  /*2d80*/  BSYNC B0 ;  /* 0x0000000000007941 */ /* 0x000fea0003800000 */
.L_x_71:
[----:B-----5:R-:W-:Y:S01]  /*2d90*/  F2FP.F16.E4M3.UNPACK_B R4, R4 ;  /* 0x00000004ff04723e */ /* 0x020fe200020006ff */
[----:B------:R-:W-:Y:S01]  /*2da0*/  BSSY B0, `(.L_x_73) ;  /* 0x000000b000007945 */ /* 0x000fe20003800000 */
[----:B------:R-:W-:-:S03]  /*2db0*/  ISETP.GE.AND P1, PT, R13, 0x32, PT ;  /* 0x000000320d00780c */ /* 0x000fc60003f26270 */
[----:B-1----:R-:W-:Y:S01]  /*2dc0*/  HADD2.F32 R5, -RZ, R4.H0_H0 ;  /* 0x20000004ff057230 */ /* 0x002fe20000004100 */
[----:B------:R-:W-:Y:S02]  /*2dd0*/  ISETP.LT.OR P3, PT, R15, 0x1, !P1 ;  /* 0x000000010f00780c */ /* 0x000fe40004f61670 */
[----:B------:R-:W-:Y:S02]  /*2de0*/  PRMT R4, RZ, 0x7610, R4 ;  /* 0x00007610ff047816 */ /* 0x000fe40000000004 */
[----:B------:R-:W-:-:S04]  /*2df0*/  FMUL R5, R5, R12 ;  /* 0x0000000c05057220 */ /* 0x000fc80000400000 */
[----:B------:R-:W-:-:S05]  /*2e00*/  FFMA R5, R48, R0, R5 ;  /* 0x0000000030057223 */ /* 0x000fca0000000005 */
[----:B------:R-:W-:-:S05]  /*2e10*/  F2FP.SATFINITE.E4M3.F32.PACK_AB_MERGE_C R5, RZ, R5, RZ ;  /* 0x00000005ff05723e */ /* 0x000fca00048070ff */
[----:B------:R1:W-:Y:S01]  /*2e20*/  @!P2 STG.E.U8 desc[UR12][R8.64+0x30], R5 ;  /* 0x000030050800a986 */ /* 0x0003e2000c10110c */
[----:B------:R-:W-:Y:S05]  /*2e30*/  @P3 BRA `(.L_x_74) ;  /* 0x0000000000043947 */ /* 0x000fea0003800000 */
[----:B------:R0:W5:Y:S02]  /*2e40*/  LDG.E.U8 R4, desc[UR12][R6.64+0x31] ;  /* 0x0000310c06047981 */ /* 0x000164000c1e1100 */
.L_x_74:
[----:B------:R-:W-:Y:S05]  /*2e50*/  BSYNC B0 ;  /* 0x0000000000007941 */ /* 0x000fea0003800000 */
.L_x_73:
[----:B-----5:R-:W-:Y:S01]  /*2e60*/  F2FP.F16.E4M3.UNPACK_B R4, R4 ;  /* 0x00000004ff04723e */ /* 0x020fe200020006ff */
[----:B------:R-:W-:Y:S01]  /*2e70*/  BSSY B0, `(.L_x_75) ;  /* 0x000000a000007945 */ /* 0x000fe20003800000 */
        /* <DEDUP_REMOVED lines=9> */
.L_x_76:
[----:B------:R-:W-:Y:S05]  /*2f10*/  BSYNC B0 ;  /* 0x0000000000007941 */ /* 0x000fea0003800000 */
.L_x_75:
[----:B-----5:R-:W-:Y:S01]  /*2f20*/  F2FP.F16.E4M3.UNPACK_B R4, R4 ;  /* 0x00000004ff04723e */ /* 0x020fe200020006ff */
[----:B------:R-:W-:Y:S01]  /*2f30*/  BSSY B0, `(.L_x_77) ;  /* 0x000000a000007945 */ /* 0x000fe20003800000 */
        /* <DEDUP_REMOVED lines=9> */
.L_x_78:
[----:B------:R-:W-:Y:S05]  /*2fd0*/  BSYNC B0 ;  /* 0x0000000000007941 */ /* 0x000fea0003800000 */
.L_x_77:
[----:B-----5:R-:W-:Y:S01]  /*2fe0*/  F2FP.F16.E4M3.UNPACK_B R4, R4 ;  /* 0x00000004ff04723e */ /* 0x020fe200020006ff */
[----:B------:R-:W-:Y:S01]  /*2ff0*/  BSSY B0, `(.L_x_79) ;  /* 0x000000b000007945 */ /* 0x000fe20003800000 */
[----:B------:R-:W-:-:S03]  /*3000*/  ISETP.GE.AND P0, PT, R13, 0x39, PT ;  /* 0x000000390d00780c */ /* 0x000fc60003f06270 */
[----:B-1----:R-:W-:Y:S01]  /*3010*/  HADD2.F32 R5, -RZ, R4.H0_H0 ;  /* 0x20000004ff057230 */ /* 0x002fe20000004100 */
[----:B------:R-:W-:-:S04]  /*3020*/  ISETP.LT.OR P2, PT, R15, 0x1, !P0 ;  /* 0x000000010f00780c */ /* 0x000fc80004741670 */
[----:B------:R-:W-:-:S04]  /*3030*/  FMUL R4, R5, R12 ;  /* 0x0000000c05047220 */ /* 0x000fc80000400000 */
[----:B------:R-:W-:-:S05]  /*3040*/  FFMA R4, R51, R0, R4 ;  /* 0x0000000033047223 */ /* 0x000fca0000000004 */
[----:B------:R-:W-:Y:S02]  /*3050*/  F2FP.SATFINITE.E4M3.F32.PACK_AB_MERGE_C R5, RZ, R4, RZ ;  /* 0x00000004ff05723e */ /* 0x000fe400048070ff */
[----:B------:R-:W-:-:S03]  /*3060*/  PRMT R4, RZ, 0x7610, R4 ;  /* 0x00007610ff047816 */ /* 0x000fc60000000004 */
[----:B------:R1:W-:Y:S01]  /*3070*/  @!P1 STG.E.U8 desc[UR12][R10.64+0x31], R5 ;  /* 0x000031050a009986 */ /* 0x0003e2000c10110c */
[----:B------:R-:W-:Y:S05]  /*3080*/  @P2 BRA `(.L_x_80) ;  /* 0x0000000000042947 */ /* 0x000fea0003800000 */
[----:B------:R0:W5:Y:S02]  /*3090*/  LDG.E.U8 R4, desc[UR12][R6.64+0x38] ;  /* 0x0000380c06047981 */ /* 0x000164000c1e1100 */
.L_x_80:
[----:B------:R-:W-:Y:S05]  /*30a0*/  BSYNC B0 ;  /* 0x0000000000007941 */ /* 0x000fea0003800000 */
.L_x_79:
        /* <DEDUP_REMOVED lines=12> */
.L_x_82:
[----:B------:R-:W-:Y:S05]  /*3170*/  BSYNC B0 ;  /* 0x0000000000007941 */ /* 0x000fea0003800000 */
.L_x_81:
        /* <DEDUP_REMOVED lines=11> */
.L_x_84:
[----:B------:R-:W-:Y:S05]  /*3230*/  BSYNC B0 ;  /* 0x0000000000007941 */ /* 0x000fea0003800000 */
.L_x_83:
        /* <DEDUP_REMOVED lines=11> */
.L_x_86:
[----:B------:R-:W-:Y:S05]  /*32f0*/  BSYNC B0 ;  /* 0x0000000000007941 */ /* 0x000fea0003800000 */
.L_x_85:
[----:B-----5:R-:W-:-:S05]  /*3300*/  F2FP.F16.E4M3.UNPACK_B R4, R4 ;  /* 0x00000004ff04723e */ /* 0x020fca00020006ff */
[----:B0--34-:R-:W-:-:S05]  /*3310*/  HADD2.F32 R3, -RZ, R4.H0_H0 ;  /* 0x20000004ff037230 */ /* 0x019fca0000004100 */
[----:B------:R-:W-:-:S04]  /*3320*/  FMUL R12, R3, R12 ;  /* 0x0000000c030c7220 */ /* 0x000fc80000400000 */
[----:B------:R-:W-:-:S05]  /*3330*/  FFMA R12, R55, R0, R12 ;  /* 0x00000000370c7223 */ /* 0x000fca000000000c */
[----:B------:R-:W-:Y:S01]  /*3340*/  F2FP.SATFINITE.E4M3.F32.PACK_AB_MERGE_C R3, RZ, R12, RZ ;  /* 0x0000000cff03723e */ /* 0x000fe200048070ff */
[----:B------:R-:W-:Y:S06]  /*3350*/  @P1 EXIT ;  /* 0x000000000000194d */ /* 0x000fec0003800000 */
[----:B------:R-:W-:Y:S01]  /*3360*/  STG.E.U8 desc[UR12][R10.64+0x39], R3 ;  /* 0x000039030a007986 */ /* 0x000fe2000c10110c */
[----:B------:R-:W-:Y:S05]  /*3370*/  EXIT ;  /* 0x000000000000794d */ /* 0x000fea0003800000 */
.L_x_22:
[C---:B------:R-:W-:Y:S01]  /*3380*/  ISETP.GE.AND P1, PT, R13.reuse, 0x1, PT ;  /* 0x000000010d00780c */ /* 0x040fe20003f26270 */
[-C--:B-1----:R-:W-:Y:S01]  /*3390*/  FMUL R24, R24, R0.reuse ;  /* 0x0000000018187220 */ /* 0x082fe20000400000 */
[----:B------:R-:W-:Y:S01]  /*33a0*/  ISETP.GE.AND P2, PT, R13, 0x2, PT ;  /* 0x000000020d00780c */ /* 0x000fe20003f46270 */
[-C--:B------:R-:W-:Y:S01]  /*33b0*/  FMUL R25, R25, R0.reuse ;  /* 0x0000000019197220 */ /* 0x080fe20000400000 */
[----:B------:R-:W-:Y:S01]  /*33c0*/  ISETP.LT.OR P0, PT, R15, 0x1, !P1 ;  /* 0x000000010f00780c */ /* 0x000fe20004f01670 */
[-C--:B------:R-:W-:Y:S01]  /*33d0*/  FMUL R27, R27, R0.reuse ;  /* 0x000000001b1b7220 */ /* 0x080fe20000400000 */
[C---:B------:R-:W-:Y:S01]  /*33e0*/  ISETP.LT.OR P4, PT, R15.reuse, 0x1, !P2 ;  /* 0x000000010f00780c */ /* 0x040fe20005781670 */
[----:B------:R-:W-:Y:S01]  /*33f0*/  FMUL R26, R26, R0 ;  /* 0x000000001a1a7220 */ /* 0x000fe20000400000 */
[----:B------:R-:W-:Y:S01]  /*3400*/  F2FP.SATFINITE.E4M3.F32.PACK_AB_MERGE_C R3, RZ, R24, RZ ;  /* 0x00000018ff03723e */ /* 0x000fe200048070ff */
[-C--:B------:R-:W-:Y:S01]  /*3410*/  FMUL R28, R28, R0.reuse ;  /* 0x000000001c1c7220 */ /* 0x080fe20000400000 */
[----:B------:R-:W-:Y:S01]  /*3420*/  ISETP.LT.OR P3, PT, R15, 0x9, !P2 ;  /* 0x000000090f00780c */ /* 0x000fe20005761670 */
[-C--:B------:R-:W-:Y:S01]  /*3430*/  FMUL R29, R29, R0.reuse ;  /* 0x000000001d1d7220 */ /* 0x080fe20000400000 */
[----:B------:R-:W-:Y:S01]  /*3440*/  F2FP.SATFINITE.E4M3.F32.PACK_AB_MERGE_C R25, RZ, R25, RZ ;  /* 0x00000019ff19723e */ /* 0x000fe200048070ff */
[-C--:B------:R-:W-:Y:S01]  /*3450*/  FMUL R31, R31, R0.reuse ;  /* 0x000000001f1f7220 */ /* 0x080fe20000400000 */
[----:B------:R-:W-:Y:S01]  /*3460*/  ISETP.LT.OR P1, PT, R15, 0x9, !P1 ;  /* 0x000000090f00780c */ /* 0x000fe20004f21670 */
[-C--:B------:R-:W-:Y:S01]  /*3470*/  FMUL R30, R30, R0.reuse ;  /* 0x000000001e1e7220 */ /* 0x080fe20000400000 */
[C---:B------:R-:W-:Y:S01]  /*3480*/  ISETP.GE.AND P2, PT, R13.reuse, 0xa, PT ;  /* 0x0000000a0d00780c */ /* 0x040fe20003f46270 */
[----:B------:R0:W-:Y:S01]  /*3490*/  @!P0 STG.E.U8 desc[UR12][R8.64], R3 ;  /* 0x0000000308008986 */ /* 0x0001e2000c10110c */
[----:B------:R-:W-:Y:S01]  /*34a0*/  ISETP.GE.AND P0, PT, R13, 0x9, PT ;  /* 0x000000090d00780c */ /* 0x000fe20003f06270 */
[-C--:B------:R-:W-:Y:S01]  /*34b0*/  FMUL R32, R32, R0.reuse ;  /* 0x0000000020207220 */ /* 0x080fe20000400000 */
[----:B------:R-:W-:Y:S01]  /*34c0*/  F2FP.SATFINITE.E4M3.F32.PACK_AB_MERGE_C R27, RZ, R27, RZ ;  /* 0x0000001bff1b723e */ /* 0x000fe200048070ff */
[----:B------:R-:W-:Y:S01]  /*34d0*/  @!P4 STG.E.U8 desc[UR12][R8.64+0x1], R25 ;  /* 0x000001190800c986 */ /* 0x000fe2000c10110c */
[----:B------:R-:W-:Y:S01]  /*34e0*/  ISETP.LT.OR P5, PT, R15, 0x1, !P0 ;  /* 0x000000010f00780c */ /* 0x000fe200047a1670 */
[-C--:B------:R-:W-:Y:S01]  /*34f0*/  FMUL R33, R33, R0.reuse ;  /* 0x0000000021217220 */ /* 0x080fe20000400000 */
[C---:B------:R-:W-:Y:S01]  /*3500*/  ISETP.LT.OR P4, PT, R15.reuse, 0x1, !P2 ;  /* 0x000000010f00780c */ /* 0x040fe20005781670 */
[----:B------:R-:W-:Y:S01]  /*3510*/  @!P3 STG.E.U8 desc[UR12][R10.64+0x1], R27 ;  /* 0x0000011b0a00b986 */ /* 0x000fe2000c10110c */
[----:B------:R-:W-:Y:S01]  /*3520*/  ISETP.LT.OR P3, PT, R15, 0x9, !P2 ;  /* 0x000000090f00780c */ /* 0x000fe20005761670 */
[----:B------:R-:W-:Y:S01]  /*3530*/  FMUL R35, R35, R0 ;  /* 0x0000000023237220 */ /* 0x000fe20000400000 */
[----:B------:R-:W-:Y:S01]  /*3540*/  F2FP.SATFINITE.E4M3.F32.PACK_AB_MERGE_C R5, RZ, R28, RZ ;  /* 0x0000001cff05723e */ /* 0x000fe200048070ff */
[----:B------:R-:W-:Y:S01]  /*3550*/  FMUL R34, R34, R0 ;  /* 0x0000000022227220 */ /* 0x000fe20000400000 */
[----:B0-----:R-:W-:Y:S01]  /*3560*/  F2FP.SATFINITE.E4M3.F32.PACK_AB_MERGE_C R3, RZ, R26, RZ ;  /* 0x0000001aff03723e */ /* 0x001fe200048070ff */
[-C--:B------:R-:W-:Y:S01]  /*3570*/  FMUL R36, R36, R0.reuse ;  /* 0x0000000024247220 */ /* 0x080fe20000400000 */
[----:B------:R-:W-:Y:S01]  /*3580*/  F2FP.SATFINITE.E4M3.F32.PACK_AB_MERGE_C R29, RZ, R29, RZ ;  /* 0x0000001dff1d723e */ /* 0x000fe200048070ff */
[-C--:B------:R-:W-:Y:S01]  /*3590*/  FMUL R37, R37, R0.reuse ;  /* 0x0000000025257220 */ /* 0x080fe20000400000 */
[----:B------:R-:W-:Y:S01]  /*35a0*/  ISETP.LT.OR P0, PT, R15, 0x9, !P0 ;  /* 0x000000090f00780c */ /* 0x000fe20004701670 */
[----:B------:R0:W-:Y:S01]  /*35b0*/  @!P1 STG.E.U8 desc[UR12][R10.64], R3 ;  /* 0x000000030a009986 */ /* 0x0001e2000c10110c */
[----:B------:R-:W-:Y:S01]  /*35c0*/  ISETP.GE.AND P1, PT, R13, 0x11, PT ;  /* 0x000000110d00780c */ /* 0x000fe20003f26270 */
[-C--:B------:R-:W-:Y:S01]  /*35d0*/  FMUL R39, R39, R0.reuse ;  /* 0x0000000027277220 */ /* 0x080fe20000400000 */
[----:B------:R-:W-:Y:S01]  /*35e0*/  ISETP.GE.AND P2, PT, R13, 0x12, PT ;  /* 0x000000120d00780c */ /* 0x000fe20003f46270 */
[----:B------:R1:W-:Y:S01]  /*35f0*/  @!P5 STG.E.U8 desc[UR12][R8.64+0x8], R5 ;  /* 0x000008050800d986 */ /* 0x0003e2000c10110c */
[----:B------:R-:W-:Y:S01]  /*3600*/  F2FP.SATFINITE.E4M3.F32.PACK_AB_MERGE_C R31, RZ, R31, RZ ;  /* 0x0000001fff1f723e */ /* 0x000fe200048070ff */
[-C--:B------:R-:W-:Y:S01]  /*3610*/  FMUL R38, R38, R0.reuse ;  /* 0x0000000026267220 */ /* 0x080fe20000400000 */
[C---:B------:R-:W-:Y:S01]  /*3620*/  ISETP.LT.OR P5, PT, R15.reuse, 0x1, !P1 ;  /* 0x000000010f00780c */ /* 0x040fe20004fa1670 */
[----:B------:R-:W-:Y:S01]  /*3630*/  @!P4 STG.E.U8 desc[UR12][R8.64+0x9], R29 ;  /* 0x0000091d0800c986 */ /* 0x000fe2000c10110c */
[----:B------:R-:W-:Y:S01]  /*3640*/  ISETP.LT.OR P4, PT, R15, 0x1, !P2 ;  /* 0x000000010f00780c */ /* 0x000fe20005781670 */
[----:B------:R-:W-:Y:S01]  /*3650*/  FMUL R40, R40, R0 ;  /* 0x0000000028287220 */ /* 0x000fe20000400000 */
[----:B------:R-:W-:Y:S01]  /*3660*/  F2FP.SATFINITE.E4M3.F32.PACK_AB_MERGE_C R33, RZ, R33, RZ ;  /* 0x00000021ff21723e */ /* 0x000fe200048070ff */
[----:B------:R-:W-:Y:S01]  /*3670*/  @!P3 STG.E.U8 desc[UR12][R10.64+0x9], R31 ;  /* 0x0000091f0a00b986 */ /* 0x000fe2000c10110c */
[----:B0-----:R-:W-:Y:S01]  /*3680*/  F2FP.SATFINITE.E4M3.F32.PACK_AB_MERGE_C R3, RZ, R30, RZ ;  /* 0x0000001eff03723e */ /* 0x001fe200048070ff */
[-C--:B------:R-:W-:Y:S01]  /*3690*/  FMUL R41, R41, R0.reuse ;  /* 0x0000000029297220 */ /* 0x080fe20000400000 */
[C---:B------:R-:W-:Y:S01]  /*36a0*/  ISETP.LT.OR P3, PT, R15.reuse, 0x9, !P2 ;  /* 0x000000090f00780c */ /* 0x040fe20005761670 */
[----:B------:R-:W-:Y:S01]  /*36b0*/  FMUL R42, R42, R0 ;  /* 0x000000002a2a7220 */ /* 0x000fe20000400000 */
[----:B-1----:R-:W-:Y:S01]  /*36c0*/  F2FP.SATFINITE.E4M3.F32.PACK_AB_MERGE_C R5, RZ, R32, RZ ;  /* 0x00000020ff05723e */ /* 0x002fe200048070ff */
[----:B------:R0:W-:Y:S01]  /*36d0*/  @!P0 STG.E.U8 desc[UR12][R10.64+0x8], R3 ;  /* 0x000008030a008986 */ /* 0x0001e2000c10110c */
        /* <DEDUP_REMOVED lines=9> */
[----:B------:R-:W-:Y:S01]  /*3770*/  FMUL R45, R45, R0 ;  /* 0x000000002d2d7220 */ /* 0x000fe20000400000 */
[C---:B------:R-:W-:Y:S01]  /*3780*/  ISETP.LT.OR P4, PT, R15.reuse, 0x1, !P2 ;  /* 0x000000010f00780c */ /* 0x040fe20005781670 */
[----:B------:R-:W-:Y:S01]  /*3790*/  @!P3 STG.E.U8 desc[UR12][R10.64+0x11], R35 ;  /* 0x000011230a00b986 */ /* 0x000fe2000c10110c */
[----:B0-----:R-:W-:Y:S01]  /*37a0*/  F2FP.SATFINITE.E4M3.F32.PACK_AB_MERGE_C R3, RZ, R34, RZ ;  /* 0x00000022ff03723e */ /* 0x001fe200048070ff */
[-C--:B------:R-:W-:Y:S01]  /*37b0*/  FMUL R46, R46, R0.reuse ;  /* 0x000000002e2e7220 */ /* 0x080fe20000400000 */
[----:B------:R-:W-:Y:S01]  /*37c0*/  ISETP.LT.OR P3, PT, R15, 0x9, !P2 ;  /* 0x000000090f00780c */ /* 0x000fe20005761670 */
[----:B------:R-:W-:Y:S01]  /*37d0*/  FMUL R47, R47, R0 ;  /* 0x000000002f2f7220 */ /* 0x000fe20000400000 */
[----:B-1----:R-:W-:Y:S01]  /*37e0*/  F2FP.SATFINITE.E4M3.F32.PACK_AB_MERGE_C R5, RZ, R36, RZ ;  /* 0x00000024ff05723e */ /* 0x002fe200048070ff */
[----:B------:R0:W-:Y:S01]  /*37f0*/  @!P1 STG.E.U8 desc[UR12][R10.64+0x10], R3 ;  /* 0x000010030a009986 */ /* 0x0001e2000c10110c */
[C---:B------:R-:W-:Y:S01]  /*3800*/  ISETP.GE.AND P1, PT, R13.reuse, 0x21, PT ;  /* 0x000000210d00780c */ /* 0x040fe20003f26270 */
[-C--:B------:R-:W-:Y:S01]  /*3810*/  FMUL R48, R48, R0.reuse ;  /* 0x0000000030307220 */ /* 0x080fe20000400000 */
[----:B------:R-:W-:Y:S01]  /*3820*/  F2FP.SATFINITE.E4M3.F32.PACK_AB_MERGE_C R37, RZ, R37, RZ ;  /* 0x00000025ff25723e */ /* 0x000fe200048070ff */
[----:B------:R1:W-:Y:S01]  /*3830*/  @!P5 STG.E.U8 desc[UR12][R8.64+0x18], R5 ;  /* 0x000018050800d986 */ /* 0x0003e2000c10110c */
[----:B------:R-:W-:Y:S01]  /*3840*/  ISETP.GE.AND P2, PT, R13, 0x22, PT ;  /* 0x000000220d00780c */ /* 0x000fe20003f46270 */
[-C--:B------:R-:W-:Y:S01]  /*3850*/  FMUL R49, R49, R0.reuse ;  /* 0x0000000031317220 */ /* 0x080fe20000400000 */
[C---:B------:R-:W-:Y:S01]  /*3860*/  ISETP.LT.OR P0, PT, R15.reuse, 0x9, !P0 ;  /* 0x000000090f00780c */ /* 0x040fe20004701670 */
[----:B------:R-:W-:Y:S01]  /*3870*/  @!P4 STG.E.U8 desc[UR12][R8.64+0x19], R37 ;  /* 0x000019250800c986 */ /* 0x000fe2000c10110c */
[----:B------:R-:W-:Y:S01]  /*3880*/  ISETP.LT.OR P6, PT, R15, 0x1, !P1 ;  /* 0x000000010f00780c */ /* 0x000fe20004fc1670 */
[-C--:B------:R-:W-:Y:S01]  /*3890*/  FMUL R50, R50, R0.reuse ;  /* 0x0000000032327220 */ /* 0x080fe20000400000 */
[----:B------:R-:W-:Y:S01]  /*38a0*/  F2FP.SATFINITE.E4M3.F32.PACK_AB_MERGE_C R39, RZ, R39, RZ ;  /* 0x00000027ff27723e */ /* 0x000fe200048070ff */
[-C--:B------:R-:W-:Y:S01]  /*38b0*/  FMUL R51, R51, R0.reuse ;  /* 0x0000000033337220 */ /* 0x080fe20000400000 */
[----:B------:R-:W-:Y:S01]  /*38c0*/  ISETP.LT.OR P5, PT, R15, 0x1, !P2 ;  /* 0x000000010f00780c */ /* 0x000fe200057a1670 */
[-C--:B------:R-:W-:Y:S01]  /*38d0*/  FMUL R52, R52, R0.reuse ;  /* 0x0000000034347220 */ /* 0x080fe20000400000 */
[----:B------:R-:W-:Y:S01]  /*38e0*/  ISETP.GE.AND P4, PT, R13, 0x29, PT ;  /* 0x000000290d00780c */ /* 0x000fe20003f86270 */
[----:B------:R-:W-:Y:S01]  /*38f0*/  @!P3 STG.E.U8 desc[UR12][R10.64+0x19], R39 ;  /* 0x000019270a00b986 */ /* 0x000fe2000c10110c */
[----:B------:R-:W-:Y:S01]  /*3900*/  ISETP.LT.OR P1, PT, R15, 0x9, !P1 ;  /* 0x000000090f00780c */ /* 0x000fe20004f21670 */
[-C--:B------:R-:W-:Y:S01]  /*3910*/  FMUL R53, R53, R0.reuse ;  /* 0x0000000035357220 */ /* 0x080fe20000400000 */
[C---:B------:R-:W-:Y:S01]  /*3920*/  ISETP.LT.OR P2, PT, R15.reuse, 0x9, !P2 ;  /* 0x000000090f00780c */ /* 0x040fe20005741670 */
[-C--:B------:R-:W-:Y:S01]  /*3930*/  FMUL R54, R54, R0.reuse ;  /* 0x0000000036367220 */ /* 0x080fe20000400000 */
[----:B------:R-:W-:Y:S01]  /*3940*/  ISETP.LT.OR P3, PT, R15, 0x1, !P4 ;  /* 0x000000010f00780c */ /* 0x000fe20006761670 */
[----:B------:R-:W-:Y:S01]  /*3950*/  FMUL R0, R55, R0 ;  /* 0x0000000037007220 */ /* 0x000fe20000400000 */
[----:B0-----:R-:W-:-:S02]  /*3960*/  F2FP.SATFINITE.E4M3.F32.PACK_AB_MERGE_C R3, RZ, R38, RZ ;  /* 0x00000026ff03723e */ /* 0x001fc400048070ff */
[----:B-1----:R-:W-:Y:S02]  /*3970*/  F2FP.SATFINITE.E4M3.F32.PACK_AB_MERGE_C R5, RZ, R40, RZ ;  /* 0x00000028ff05723e */ /* 0x002fe400048070ff */
[----:B------:R-:W-:Y:S01]  /*3980*/  F2FP.SATFINITE.E4M3.F32.PACK_AB_MERGE_C R41, RZ, R41, RZ ;  /* 0x00000029ff29723e */ /* 0x000fe200048070ff */
[----:B------:R0:W-:Y:S01]  /*3990*/  @!P0 STG.E.U8 desc[UR12][R10.64+0x18], R3 ;  /* 0x000018030a008986 */ /* 0x0001e2000c10110c */
[----:B------:R-:W-:Y:S02]  /*39a0*/  F2FP.SATFINITE.E4M3.F32.PACK_AB_MERGE_C R43, RZ, R43, RZ ;  /* 0x0000002bff2b723e */ /* 0x000fe400048070ff */
[----:B------:R-:W-:Y:S01]  /*39b0*/  ISETP.LT.OR P4, PT, R15, 0x9, !P4 ;  /* 0x000000090f00780c */ /* 0x000fe20006781670 */
[----:B------:R1:W-:Y:S01]  /*39c0*/  @!P6 STG.E.U8 desc[UR12][R8.64+0x20], R5 ;  /* 0x000020050800e986 */ /* 0x0003e2000c10110c */
[----:B------:R-:W-:Y:S02]  /*39d0*/  F2FP.SATFINITE.E4M3.F32.PACK_AB_MERGE_C R45, RZ, R45, RZ ;  /* 0x0000002dff2d723e */ /* 0x000fe400048070ff */
[----:B------:R-:W-:Y:S01]  /*39e0*/  F2FP.SATFINITE.E4M3.F32.PACK_AB_MERGE_C R47, RZ, R47, RZ ;  /* 0x0000002fff2f723e */ /* 0x000fe200048070ff */
[----:B------:R-:W-:Y:S01]  /*39f0*/  @!P5 STG.E.U8 desc[UR12][R8.64+0x21], R41 ;  /* 0x000021290800d986 */ /* 0x000fe2000c10110c */
[----:B------:R-:W-:-:S02]  /*3a00*/  ISETP.GE.AND P5, PT, R13, 0x2a, PT ;  /* 0x0000002a0d00780c */ /* 0x000fc40003fa6270 */
[----:B------:R-:W-:Y:S01]  /*3a10*/  F2FP.SATFINITE.E4M3.F32.PACK_AB_MERGE_C R49, RZ, R49, RZ ;  /* 0x00000031ff31723e */ /* 0x000fe200048070ff */
[----:B------:R-:W-:Y:S01]  /*3a20*/  @!P2 STG.E.U8 desc[UR12][R10.64+0x21], R43 ;  /* 0x0000212b0a00a986 */ /* 0x000fe2000c10110c */
[----:B0-----:R-:W-:Y:S02]  /*3a30*/  F2FP.SATFINITE.E4M3.F32.PACK_AB_MERGE_C R3, RZ, R42, RZ ;  /* 0x0000002aff03723e */ /* 0x001fe400048070ff */
[C---:B------:R-:W-:Y:S02]  /*3a40*/  ISETP.LT.OR P0, PT, R15.reuse, 0x1, !P5 ;  /* 0x000000010f00780c */ /* 0x040fe40006f01670 */
[----:B-1----:R-:W-:Y:S01]  /*3a50*/  F2FP.SATFINITE.E4M3.F32.PACK_AB_MERGE_C R5, RZ, R44, RZ ;  /* 0x0000002cff05723e */ /* 0x002fe200048070ff */
[----:B------:R0:W-:Y:S01]  /*3a60*/  @!P1 STG.E.U8 desc[UR12][R10.64+0x20], R3 ;  /* 0x000020030a009986 */ /* 0x0001e2000c10110c */
[----:B------:R-:W-:Y:S02]  /*3a70*/  ISETP.LT.OR P5, PT, R15, 0x9, !P5 ;  /* 0x000000090f00780c */ /* 0x000fe40006fa1670 */
[C---:B------:R-:W-:Y:S01]  /*3a80*/  ISETP.GE.AND P2, PT, R13.reuse, 0x32, PT ;  /* 0x000000320d00780c */ /* 0x040fe20003f46270 */
[----:B------:R1:W-:Y:S01]  /*3a90*/  @!P3 STG.E.U8 desc[UR12][R8.64+0x28], R5 ;  /* 0x000028050800b986 */ /* 0x0003e2000c10110c */
[----:B------:R-:W-:-:S02]  /*3aa0*/  ISETP.GE.AND P3, PT, R13, 0x31, PT ;  /* 0x000000310d00780c */ /* 0x000fc40003f66270 */
[----:B------:R-:W-:Y:S02]  /*3ab0*/  ISETP.GE.AND P1, PT, R13, 0x3a, PT ;  /* 0x0000003a0d00780c */ /* 0x000fe40003f26270 */
[----:B------:R-:W-:Y:S01]  /*3ac0*/  ISETP.LT.OR P6, PT, R15, 0x1, !P3 ;  /* 0x000000010f00780c */ /* 0x000fe20005fc1670 */
[----:B------:R-:W-:Y:S01]  /*3ad0*/  @!P0 STG.E.U8 desc[UR12][R8.64+0x29], R45 ;  /* 0x0000292d08008986 */ /* 0x000fe2000c10110c */
[----:B------:R-:W-:Y:S02]  /*3ae0*/  ISETP.GE.AND P0, PT, R13, 0x39, PT ;  /* 0x000000390d00780c */ /* 0x000fe40003f06270 */
[----:B0-----:R-:W-:Y:S01]  /*3af0*/  F2FP.SATFINITE.E4M3.F32.PACK_AB_MERGE_C R3, RZ, R46, RZ ;  /* 0x0000002eff03723e */ /* 0x001fe200048070ff */
[----:B------:R-:W-:Y:S01]  /*3b00*/  @!P5 STG.E.U8 desc[UR12][R10.64+0x29], R47 ;  /* 0x0000292f0a00d986 */ /* 0x000fe2000c10110c */
[C---:B------:R-:W-:Y:S02]  /*3b10*/  ISETP.LT.OR P3, PT, R15.reuse, 0x9, !P3 ;  /* 0x000000090f00780c */ /* 0x040fe40005f61670 */
[----:B-1----:R-:W-:Y:S01]  /*3b20*/  F2FP.SATFINITE.E4M3.F32.PACK_AB_MERGE_C R5, RZ, R48, RZ ;  /* 0x00000030ff05723e */ /* 0x002fe200048070ff */
[----:B------:R0:W-:Y:S01]  /*3b30*/  @!P4 STG.E.U8 desc[UR12][R10.64+0x28], R3 ;  /* 0x000028030a00c986 */ /* 0x0001e2000c10110c */
[----:B------:R-:W-:-:S02]  /*3b40*/  ISETP.LT.OR P4, PT, R15, 0x1, !P2 ;  /* 0x000000010f00780c */ /* 0x000fc40005781670 */
[C---:B------:R-:W-:Y:S01]  /*3b50*/  ISETP.LT.OR P2, PT, R15.reuse, 0x9, !P2 ;  /* 0x000000090f00780c */ /* 0x040fe20005741670 */
[----:B------:R1:W-:Y:S01]  /*3b60*/  @!P6 STG.E.U8 desc[UR12][R8.64+0x30], R5 ;  /* 0x000030050800e986 */ /* 0x0003e2000c10110c */
[C---:B------:R-:W-:Y:S02]  /*3b70*/  ISETP.LT.OR P6, PT, R15.reuse, 0x1, !P0 ;  /* 0x000000010f00780c */ /* 0x040fe400047c1670 */
[C---:B------:R-:W-:Y:S02]  /*3b80*/  ISETP.LT.OR P5, PT, R15.reuse, 0x1, !P1 ;  /* 0x000000010f00780c */ /* 0x040fe40004fa1670 */
[C---:B------:R-:W-:Y:S02]  /*3b90*/  ISETP.LT.OR P0, PT, R15.reuse, 0x9, !P0 ;  /* 0x000000090f00780c */ /* 0x040fe40004701670 */
[----:B------:R-:W-:Y:S02]  /*3ba0*/  ISETP.LT.OR P1, PT, R15, 0x9, !P1 ;  /* 0x000000090f00780c */ /* 0x000fe40004f21670 */
[----:B0-----:R-:W-:Y:S01]  /*3bb0*/  F2FP.SATFINITE.E4M3.F32.PACK_AB_MERGE_C R3, RZ, R50, RZ ;  /* 0x00000032ff03723e */ /* 0x001fe200048070ff */
[----:B------:R0:W-:Y:S01]  /*3bc0*/  @!P4 STG.E.U8 desc[UR12][R8.64+0x31], R49 ;  /* 0x000031310800c986 */ /* 0x0001e2000c10110c */
[----:B------:R-:W-:-:S02]  /*3bd0*/  F2FP.SATFINITE.E4M3.F32.PACK_AB_MERGE_C R51, RZ, R51, RZ ;  /* 0x00000033ff33723e */ /* 0x000fc400048070ff */
[----:B-1----:R-:W-:Y:S01]  /*3be0*/  F2FP.SATFINITE.E4M3.F32.PACK_AB_MERGE_C R5, RZ, R52, RZ ;  /* 0x00000034ff05723e */ /* 0x002fe200048070ff */
[----:B------:R0:W-:Y:S01]  /*3bf0*/  @!P3 STG.E.U8 desc[UR12][R10.64+0x30], R3 ;  /* 0x000030030a00b986 */ /* 0x0001e2000c10110c */
[----:B------:R-:W-:Y:S02]  /*3c00*/  F2FP.SATFINITE.E4M3.F32.PACK_AB_MERGE_C R53, RZ, R53, RZ ;  /* 0x00000035ff35723e */ /* 0x000fe400048070ff */
[----:B------:R-:W-:Y:S01]  /*3c10*/  F2FP.SATFINITE.E4M3.F32.PACK_AB_MERGE_C R7, RZ, R54, RZ ;  /* 0x00000036ff07723e */ /* 0x000fe200048070ff */
[----:B------:R0:W-:Y:S01]  /*3c20*/  @!P2 STG.E.U8 desc[UR12][R10.64+0x31], R51 ;  /* 0x000031330a00a986 */ /* 0x0001e2000c10110c */
[----:B------:R-:W-:-:S03]  /*3c30*/  F2FP.SATFINITE.E4M3.F32.PACK_AB_MERGE_C R13, RZ, R0, RZ ;  /* 0x00000000ff0d723e */ /* 0x000fc600048070ff */
[----:B------:R0:W-:Y:S04]  /*3c40*/  @!P6 STG.E.U8 desc[UR12][R8.64+0x38], R5 ;  /* 0x000038050800e986 */ /* 0x0001e8000c10110c */
[----:B------:R0:W-:Y:S04]  /*3c50*/  @!P5 STG.E.U8 desc[UR12][R8.64+0x39], R53 ;  /* 0x000039350800d986 */ /* 0x0001e8000c10110c */
[----:B------:R0:W-:Y:S01]  /*3c60*/  @!P0 STG.E.U8 desc[UR12][R10.64+0x38], R7 ;  /* 0x000038070a008986 */ /* 0x0001e2000c10110c */
[----:B------:R-:W-:Y:S05]  /*3c70*/  @P1 EXIT ;  /* 0x000000000000194d */ /* 0x000fea0003800000 */
[----:B------:R-:W-:Y:S01]  /*3c80*/  STG.E.U8 desc[UR12][R10.64+0x39], R13 ;  /* 0x0000390d0a007986 */ /* 0x000fe2000c10110c */
[----:B------:R-:W-:Y:S05]  /*3c90*/  EXIT ;  /* 0x000000000000794d */ /* 0x000fea0003800000 */
.L_x_10:
[----:B------:R-:W-:-:S13]  /*3ca0*/  ISETP.NE.AND P0, PT, R6, RZ, PT ;  /* 0x000000ff0600720c */ /* 0x000fda0003f05270 */
[----:B------:R-:W-:Y:S05]  /*3cb0*/  @P0 EXIT ;  /* 0x000000000000094d */ /* 0x000fea0003800000 */
[----:B------:R-:W-:-:S13]  /*3cc0*/  ELECT P0, URZ, PT ;  /* 0x00000000003f782f */ /* 0x000fda0003800000 */
[----:B------:R-:W-:Y:S05]  /*3cd0*/  @!P0 BRA `(.L_x_87) ;  /* 0x0000000400ec8947 */ /* 0x000fea0003800000 */
[----:B------:R-:W-:-:S13]  /*3ce0*/  ISETP.GE.AND P0, PT, R4, 0x1, PT ;  /* 0x000000010400780c */ /* 0x000fda0003f06270 */
[----:B------:R-:W-:Y:S05]  /*3cf0*/  @!P0 BRA `(.L_x_87) ;  /* 0x0000000400e48947 */ /* 0x000fea0003800000 */
[----:B------:R-:W-:Y:S01]  /*3d00*/  IMAD.SHL.U32 R19, R5, 0x40, RZ ;  /* 0x0000004005137824 */ /* 0x000fe200078e00ff */
[----:B------:R-:W-:Y:S01]  /*3d10*/  ULDC UR4, c[0x0][0x384] ;  /* 0x0000e10000047ab9 */ /* 0x000fe20000000800 */
[----:B------:R-:W-:Y:S01]  /*3d20*/  LOP3.LUT P0, RZ, R9, 0x1f, RZ, 0xc0, !PT ;  /* 0x0000001f09ff7812 */ /* 0x000fe2000780c0ff */
[----:B------:R-:W-:Y:S01]  /*3d30*/  ULDC UR5, c[0x0][0x388] ;  /* 0x0000e20000057ab9 */ /* 0x000fe20000000800 */
[----:B-1---5:R-:W-:Y:S01]  /*3d40*/  IMAD.HI.U32 R0, R19, UR4, RZ ;  /* 0x0000000413007c27 */ /* 0x022fe2000f8e00ff */
[C---:B------:R-:W-:Y:S02]  /*3d50*/  ISETP.NE.AND P1, PT, R2.reuse, RZ, PT ;  /* 0x000000ff0200720c */ /* 0x040fe40003f25270 */
[----:B------:R-:W-:Y:S02]  /*3d60*/  CS2R R6, SRZ ;  /* 0x0000000000067805 */ /* 0x000fe4000001ff00 */
[----:B------:R-:W-:Y:S01]  /*3d70*/  ISETP.NE.OR P0, PT, R2, RZ, !P0 ;  /* 0x000000ff0200720c */ /* 0x000fe20004705670 */
[----:B------:R-:W-:Y:S01]  /*3d80*/  IMAD.SHL.U32 R16, R13, 0x40, RZ ;  /* 0x000000400d107824 */ /* 0x000fe200078e00ff */
[----:B------:R-:W-:Y:S01]  /*3d90*/  LOP3.LUT R18, R3, 0x2, RZ, 0xfc, !PT ;  /* 0x0000000203127812 */ /* 0x000fe200078efcff */
[----:B------:R-:W-:Y:S01]  /*3da0*/  VIADD R22, R4, 0x1 ;  /* 0x0000000104167836 */ /* 0x000fe20000000000 */
[----:B------:R-:W-:Y:S01]  /*3db0*/  CS2R R8, SRZ ;  /* 0x0000000000087805 */ /* 0x000fe2000001ff00 */
[----:B------:R-:W-:Y:S01]  /*3dc0*/  IMAD.MOV.U32 R2, RZ, RZ, RZ ;  /* 0x000000ffff027224 */ /* 0x000fe200078e00ff */
[----:B------:R-:W-:Y:S01]  /*3dd0*/  SHF.R.U32.HI R0, RZ, UR5, R0 ;  /* 0x00000005ff007c19 */ /* 0x000fe20008011600 */
[----:B------:R-:W-:-:S07]  /*3de0*/  IMAD.MOV.U32 R5, RZ, RZ, 0x1 ;  /* 0x00000001ff057424 */ /* 0x000fce00078e00ff */
.L_x_91:
[----:B------:R-:W0:Y:S01]  /*3df0*/  S2R R11, SR_CgaCtaId ;  /* 0x00000000000b7919 */ /* 0x000e220000008800 */
[----:B------:R-:W-:-:S04]  /*3e00*/  MOV R10, 0x400 ;  /* 0x00000400000a7802 */ /* 0x000fc80000000f00 */
[----:B0-----:R-:W-:Y:S02]  /*3e10*/  LEA R21, R11, R10, 0x18 ;  /* 0x0000000a0b157211 */ /* 0x001fe400078ec0ff */
[----:B------:R-:W-:-:S03]  /*3e20*/  SHF.L.U32 R10, R5, 0x1f, RZ ;  /* 0x0000001f050a7819 */ /* 0x000fc600000006ff */
[----:B------:R-:W-:-:S07]  /*3e30*/  IMAD R17, R2, 0x8, R21 ;  /* 0x0000000802117824 */ /* 0x000fce00078e0215 */
.L_x_88:
[----:B0-----:R0:W1:Y:S02]  /*3e40*/  SYNCS.PHASECHK.TRANS64.TRYWAIT P2, [R17+URZ+0x381c0], R10 ;  /* 0x0381c00a110075a7 */ /* 0x001064000804017f */
[----:B-1----:R-:W-:Y:S05]  /*3e50*/  @!P2 NANOSLEEP.SYNCS 0x989680 ;  /* 0x009896800000a95d */ /* 0x002fea0003900000 */
[----:B------:R-:W1:Y:S02]  /*3e60*/  @!P2 SYNCS.PHASECHK.TRANS64 P2, [R17+URZ+0x381c0], R10 ;  /* 0x0381c00a1100a5a7 */ /* 0x000e64000804007f */
[----:B-1----:R-:W-:Y:S05]  /*3e70*/  @!P2 BRA `(.L_x_88) ;  /* 0xfffffffc00f0a947 */ /* 0x002fea000383ffff */
[----:B0-----:R-:W0:Y:S02]  /*3e80*/  @!P1 LDC R10, c[0x0][0x580] ;  /* 0x00016000ff0a9b82 */ /* 0x001e240000000800 */
[----:B0-----:R0:W-:Y:S02]  /*3e90*/  @!P1 SYNCS.ARRIVE.TRANS64 RZ, [R17+URZ+0x38000], R10 ;  /* 0x0380000a11ff99a7 */ /* 0x0011e4000800003f */
[----:B0-----:R-:W-:-:S04]  /*3ea0*/  PRMT R10, R18, 0x9910, RZ ;  /* 0x00009910120a7816 */ /* 0x001fc800000000ff */
[----:B------:R-:W-:-:S13]  /*3eb0*/  ISETP.NE.AND P2, PT, R10, 0x2, PT ;  /* 0x000000020a00780c */ /* 0x000fda0003f45270 */
[----:B------:R-:W-:Y:S05]  /*3ec0*/  @P2 BRA `(.L_x_89) ;  /* 0x0000000000042947 */ /* 0x000fea0003800000 */
[----:B------:R-:W-:Y:S01]  /*3ed0*/  BPT.TRAP 0x1 ;  /* 0x000000040000795c */ /* 0x000fe20000300000 */
.L_x_89:
[----:B------:R-:W-:Y:S05]  /*3ee0*/  @P0 BRA `(.L_x_90) ;  /* 0x0000000000040947 */ /* 0x000fea0003800000 */
[----:B------:R-:W-:Y:S01]  /*3ef0*/  BPT.TRAP 0x1 ;  /* 0x000000040000795c */ /* 0x000fe20000300000 */
.L_x_90:
[----:B---3--:R-:W0:Y:S01]  /*3f00*/  LDC R12, c[0x0][0x380] ;  /* 0x0000e000ff0c7b82 */ /* 0x008e220000000800 */
[----:B------:R-:W-:Y:S01]  /*3f10*/  R2UR UR4, R0 ;  /* 0x00000000000472ca */ /* 0x000fe200000e0000 */
[----:B------:R-:W-:Y:S01]  /*3f20*/  ULDC UR14, c[0x0][0x38c] ;  /* 0x0000e300000e7ab9 */ /* 0x000fe20000000800 */
[----:B------:R-:W-:Y:S01]  /*3f30*/  R2UR UR13, R19 ;  /* 0x00000000130d72ca */ /* 0x000fe200000e0000 */
[----:B------:R-:W-:Y:S01]  /*3f40*/  UISETP.NE.AND UP0, UPT, UR14, 0x1, UPT ;  /* 0x000000010e00788c */ /* 0x000fe2000bf05270 */
[----:B------:R-:W-:Y:S01]  /*3f50*/  R2UR UR10, R21 ;  /* 0x00000000150a72ca */ /* 0x000fe200000e0000 */
[----:B------:R-:W-:Y:S01]  /*3f60*/  ULDC UR23, c[0x0][0x398] ;  /* 0x0000e60000177ab9 */ /* 0x000fe20000000800 */
[----:B------:R-:W-:Y:S01]  /*3f70*/  R2UR UR16, R2 ;  /* 0x00000000021072ca */ /* 0x000fe200000e0000 */
[----:B------:R-:W1:Y:S01]  /*3f80*/  LDC.64 R10, c[0x0][0x3f8] ;  /* 0x0000fe00ff0a7b82 */ /* 0x000e620000000a00 */
[----:B------:R-:W-:Y:S01]  /*3f90*/  R2UR UR18, R8 ;  /* 0x00000000081272ca */ /* 0x000fe200000e0000 */
[----:B------:R-:W-:Y:S01]  /*3fa0*/  ULDC UR12, c[0x0][0x3ec] ;  /* 0x0000fb00000c7ab9 */ /* 0x000fe20000000800 */
[----:B------:R-:W-:Y:S01]  /*3fb0*/  R2UR UR17, R17 ;  /* 0x00000000111172ca */ /* 0x000fe200000e0000 */
[----:B------:R-:W-:Y:S01]  /*3fc0*/  VIADD R22, R22, 0xffffffff ;  /* 0xffffffff16167836 */ /* 0x000fe20000000000 */
[----:B------:R-:W-:Y:S01]  /*3fd0*/  ULDC.64 UR26, c[0x0][0x198] ;  /* 0x00006600001a7ab9 */ /* 0x000fe20000000a00 */
[----:B------:R-:W-:Y:S01]  /*3fe0*/  ULDC.64 UR20, c[0x0][0x3f0] ;  /* 0x0000fc0000147ab9 */ /* 0x000fe20000000a00 */
[----:B------:R-:W-:Y:S01]  /*3ff0*/  @UP0 ULDC.64 UR8, c[0x0][0x390] ;  /* 0x0000e40000080ab9 */ /* 0x000fe20000000a00 */
[----:B------:R-:W1:Y:S01]  /*4000*/  LDC.64 R14, c[0x0][0x3d0] ;  /* 0x0000f400ff0e7b82 */ /* 0x000e620000000a00 */
[----:B------:R-:W-:Y:S01]  /*4010*/  ISETP.GT.AND P6, PT, R22, 0x1, PT ;  /* 0x000000011600780c */ /* 0x000fe20003fc4270 */
[----:B------:R-:W-:Y:S01]  /*4020*/  VIADD R2, R2, 0x1 ;  /* 0x0000000102027836 */ /* 0x000fe20000000000 */
[----:B------:R-:W-:Y:S01]  /*4030*/  UMOV UR24, 0x0 ;  /* 0x0000000000187882 */ /* 0x000fe20000000000 */
[----:B------:R-:W-:-:S02]  /*4040*/  ULEA UR16, UR16, UR10, 0xb ;  /* 0x0000000a10107291 */ /* 0x000fc4000f8e583f */
[----:B------:R-:W-:Y:S01]  /*4050*/  USHF.L.U32 UR18, UR18, 0x5, URZ ;  /* 0x0000000512127899 */ /* 0x000fe2000800063f */
[----:B------:R-:W-:Y:S01]  /*4060*/  ISETP.NE.AND P5, PT, R2, 0x38, PT ;  /* 0x000000380200780c */ /* 0x000fe20003fa5270 */
[----:B------:R-:W2:Y:S01]  /*4070*/  LDC.64 R20, c[0x0][0x3e0] ;  /* 0x0000f800ff147b82 */ /* 0x000ea20000000a00 */
[----:B0-----:R-:W-:Y:S01]  /*4080*/  ISETP.NE.AND P2, PT, R12, 0x1, PT ;  /* 0x000000010c00780c */ /* 0x001fe20003f45270 */
[----:B------:R-:W-:Y:S01]  /*4090*/  UIADD3 UR17, UR17, 0x38000, URZ ;  /* 0x0003800011117890 */ /* 0x000fe2000fffe03f */
[----:B------:R-:W-:Y:S01]  /*40a0*/  SEL R2, R2, RZ, P5 ;  /* 0x000000ff02027207 */ /* 0x000fe20002800000 */
[----:B------:R-:W-:-:S10]  /*40b0*/  UMOV UR25, 0x10000000 ;  /* 0x1000000000197882 */ /* 0x000fd40000000000 */
[----:B------:R-:W-:Y:S01]  /*40c0*/  @P2 IMAD.U32 R13, RZ, RZ, UR4 ;  /* 0x00000004ff0d2e24 */ /* 0x000fe2000f8e00ff */
[----:B------:R-:W-:Y:S01]  /*40d0*/  ULDC.64 UR4, c[0x0][0x3c8] ;  /* 0x0000f20000047ab9 */ /* 0x000fe20000000a00 */
[----:B-1----:R-:W-:Y:S02]  /*40e0*/  IMAD R11, R7, R14, R11 ;  /* 0x0000000e070b7224 */ /* 0x002fe400078e020b */
[----:B------:R-:W-:Y:S01]  /*40f0*/  IMAD R10, R9, UR5, R10 ;  /* 0x00000005090a7c24 */ /* 0x000fe2000f8e020a */
[----:B------:R-:W-:Y:S02]  /*4100*/  @P2 R2UR UR13, R13 ;  /* 0x000000000d0d22ca */ /* 0x000fe400000e0000 */
[----:B------:R-:W0:Y:S01]  /*4110*/  LDC R13, c[0x0][0x400] ;  /* 0x00010000ff0d7b82 */ /* 0x000e220000000800 */
[----:B------:R-:W-:Y:S02]  /*4120*/  IMAD.U32 R11, R11, 0x20, R10 ;  /* 0x000000200b0b7824 */ /* 0x000fe400078e000a */
[----:B------:R-:W-:-:S05]  /*4130*/  VIADD R10, R8, 0x1 ;  /* 0x00000001080a7836 */ /* 0x000fca0000000000 */
[----:B------:R-:W-:-:S03]  /*4140*/  ISETP.NE.AND P2, PT, R10, UR15, PT ;  /* 0x0000000f0a007c0c */ /* 0x000fc6000bf45270 */
[----:B------:R-:W-:Y:S02]  /*4150*/  UIMAD.WIDE.U32 UR6, UR13, UR8, URZ ;  /* 0x000000080d0672a5 */ /* 0x000fe4000f8e003f */
[----:B------:R-:W-:Y:S01]  /*4160*/  UMOV UR5, UR13 ;  /* 0x0000000d00057c82 */ /* 0x000fe20008000000 */
[----:B------:R-:W-:Y:S02]  /*4170*/  UIADD3 UR6, UP1, UR26, 0xf0, URZ ;  /* 0x000000f01a067890 */ /* 0x000fe4000ff3e03f */
[----:B------:R-:W-:Y:S02]  /*4180*/  @UP0 USHF.R.U32.HI UR5, URZ, UR9, UR7 ;  /* 0x000000093f050299 */ /* 0x000fe40008011607 */
[----:B------:R-:W-:Y:S02]  /*4190*/  UIADD3 UR7, -UR13, URZ, URZ ;  /* 0x0000003f0d077290 */ /* 0x000fe4000fffe13f */
[----:B------:R-:W-:Y:S01]  /*41a0*/  UISETP.NE.AND UP0, UPT, UR23, 0x1, UPT ;  /* 0x000000011700788c */ /* 0x000fe2000bf05270 */
[----:B------:R-:W-:-:S02]  /*41b0*/  ULDC.64 UR8, c[0x0][0x3c0] ;  /* 0x0000f00000087ab9 */ /* 0x000fc40000000a00 */
[----:B------:R-:W-:Y:S01]  /*41c0*/  UMOV UR22, UR5 ;  /* 0x0000000500167c82 */ /* 0x000fe20008000000 */
[----:B0-----:R-:W-:Y:S01]  /*41d0*/  IMAD R8, R6, R15, R13 ;  /* 0x0000000f06087224 */ /* 0x001fe200078e020d */
[----:B------:R-:W-:Y:S01]  /*41e0*/  UIADD3 UR26, UP2, UR26, 0x270, URZ ;  /* 0x000002701a1a7890 */ /* 0x000fe2000ff5e03f */
[----:B------:R-:W-:Y:S02]  /*41f0*/  VIADD R13, R9, 0x1 ;  /* 0x00000001090d7836 */ /* 0x000fe40000000000 */
[----:B------:R-:W-:Y:S01]  /*4200*/  IMAD R12, R12, UR7, R19 ;  /* 0x000000070c0c7c24 */ /* 0x000fe2000f8e0213 */
[----:B------:R-:W-:Y:S01]  /*4210*/  UIADD3 UR7, -UR5, URZ, URZ ;  /* 0x0000003f05077290 */ /* 0x000fe2000fffe13f */
[----:B------:R-:W-:Y:S01]  /*4220*/  @P2 IMAD.MOV R13, RZ, RZ, R9 ;  /* 0x000000ffff0d2224 */ /* 0x000fe200078e0209 */
[----:B------:R-:W-:Y:S01]  /*4230*/  @UP0 ULDC UR10, c[0x0][0x39c] ;  /* 0x0000e700000a0ab9 */ /* 0x000fe20000000800 */
[----:B------:R-:W-:Y:S01]  /*4240*/  IMAD.U32 R8, R8, 0x400, R11 ;  /* 0x0000040008087824 */ /* 0x000fe200078e000b */
[----:B------:R-:W-:Y:S01]  /*4250*/  R2UR UR19, R12 ;  /* 0x000000000c1372ca */ /* 0x000fe200000e0000 */
[----:B------:R-:W-:Y:S01]  /*4260*/  UIMAD.WIDE.U32 UR10, UR5, UR10, URZ ;  /* 0x0000000a050a72a5 */ /* 0x000fe2000f8e003f */
[----:B--2---:R-:W-:Y:S01]  /*4270*/  ISETP.NE.AND P3, PT, R13, R20, PT ;  /* 0x000000140d00720c */ /* 0x004fe20003f65270 */
[----:B------:R-:W-:Y:S01]  /*4280*/  @UP0 ULDC UR29, c[0x0][0x3a0] ;  /* 0x0000e800001d0ab9 */ /* 0x000fe20000000800 */
[----:B------:R-:W-:Y:S01]  /*4290*/  R2UR UR28, R8 ;  /* 0x00000000081c72ca */ /* 0x000fe200000e0000 */
[----:B------:R-:W-:Y:S01]  /*42a0*/  @UP0 USHF.R.U32.HI UR22, URZ, UR29, UR11 ;  /* 0x0000001d3f160299 */ /* 0x000fe2000801160b */
[C---:B------:R-:W-:Y:S01]  /*42b0*/  VIADD R12, R7.reuse, 0x1 ;  /* 0x00000001070c7836 */ /* 0x040fe20000000000 */
[----:B------:R-:W-:Y:S01]  /*42c0*/  UIMAD UR7, UR14, UR7, UR13 ;  /* 0x000000070e0772a4 */ /* 0x000fe2000f8e020d */
[----:B------:R-:W-:Y:S01]  /*42d0*/  R2UR UR13, R7 ;  /* 0x00000000070d72ca */ /* 0x000fe200000e0000 */
[----:B------:R-:W-:Y:S01]  /*42e0*/  UMOV UR10, UR18 ;  /* 0x00000012000a7c82 */ /* 0x000fe20008000000 */
[----:B------:R-:W-:Y:S01]  /*42f0*/  R2UR UR11, R16 ;  /* 0x00000000100b72ca */ /* 0x000fe200000e0000 */
[----:B------:R-:W-:Y:S01]  /*4300*/  UIMAD UR20, UR7, UR9, UR20 ;  /* 0x00000009071472a4 */ /* 0x000fe2000f8e0214 */
[C---:B------:R-:W-:Y:S01]  /*4310*/  R2UR UR14, R6.reuse ;  /* 0x00000000060e72ca */ /* 0x040fe200000e0000 */
[----:B------:R-:W-:Y:S01]  /*4320*/  UIMAD UR19, UR19, UR8, UR12 ;  /* 0x00000008131372a4 */ /* 0x000fe2000f8e020c */
[----:B------:R-:W-:Y:S01]  /*4330*/  R2UR UR12, R9 ;  /* 0x00000000090c72ca */ /* 0x000fe200000e0000 */
[----:B------:R-:W-:Y:S01]  /*4340*/  UIADD3 UR8, -UR22, URZ, URZ ;  /* 0x0000003f16087290 */ /* 0x000fe2000fffe13f */
[----:B------:R-:W-:Y:S01]  /*4350*/  @P3 IMAD.MOV R12, RZ, RZ, R7 ;  /* 0x000000ffff0c3224 */ /* 0x000fe200078e0207 */
[----:B------:R-:W-:Y:S01]  /*4360*/  UIADD3.X UR7, URZ, UR27, URZ, UP1, !UPT ;  /* 0x0000001b3f077290 */ /* 0x000fe20008ffe43f */
[----:B------:R-:W-:Y:S01]  /*4370*/  SEL R8, RZ, 0x1, P5 ;  /* 0x00000001ff087807 */ /* 0x000fe20002800000 */
[----:B------:R-:W-:Y:S01]  /*4380*/  UIMAD UR5, UR23, UR8, UR5 ;  /* 0x00000008170572a4 */ /* 0x000fe2000f8e0205 */
[----:B------:R-:W-:Y:S01]  /*4390*/  VIADD R11, R6, 0x1 ;  /* 0x00000001060b7836 */ /* 0x000fe20000000000 */
[----:B------:R-:W-:Y:S01]  /*43a0*/  ISETP.NE.AND P4, PT, R12, R21, PT ;  /* 0x000000150c00720c */ /* 0x000fe20003f85270 */
[----:B------:R-:W-:Y:S01]  /*43b0*/  UIADD3 UR8, UR16, 0x1c000, URZ ;  /* 0x0001c00010087890 */ /* 0x000fe2000fffe03f */
[----:B------:R-:W-:Y:S01]  /*43c0*/  LOP3.LUT R5, R5, R8, RZ, 0x3c, !PT ;  /* 0x0000000805057212 */ /* 0x000fe200078e3cff */
[----:B------:R-:W-:Y:S01]  /*43d0*/  UIMAD UR21, UR5, UR4, UR21 ;  /* 0x00000004051572a4 */ /* 0x000fe2000f8e0215 */
[----:B------:R-:W-:Y:S01]  /*43e0*/  SEL R8, R10, RZ, P2 ;  /* 0x000000ff0a087207 */ /* 0x000fe20001000000 */
[----:B------:R-:W-:Y:S01]  /*43f0*/  UPRMT UR4, UR28, 0x5410, URZ ;  /* 0x000054101c047896 */ /* 0x000fe2000800003f */
[----:B------:R-:W-:Y:S01]  /*4400*/  SEL R9, R13, RZ, P3 ;  /* 0x000000ff0d097207 */ /* 0x000fe20001800000 */
[----:B------:R-:W-:Y:S01]  /*4410*/  UIADD3.X UR27, URZ, UR27, URZ, UP2, !UPT ;  /* 0x0000001b3f1b7290 */ /* 0x000fe200097fe43f */
[----:B------:R-:W-:Y:S01]  /*4420*/  SEL R7, R12, RZ, P4 ;  /* 0x000000ff0c077207 */ /* 0x000fe20002000000 */
[----:B------:R-:W-:-:S04]  /*4430*/  UMOV UR9, UR17 ;  /* 0x0000001100097c82 */ /* 0x000fc80008000000 */
[----:B------:R-:W-:Y:S01]  /*4440*/  @P4 IMAD.MOV R11, RZ, RZ, R6 ;  /* 0x000000ffff0b4224 */ /* 0x000fe200078e0206 */
[----:B------:R0:W-:Y:S03]  /*4450*/  UTMALDG.5D.IM2COL [UR16], [UR6], UR4 ;  /* 0x00000010060073b4 */ /* 0x0001e60008060004 */
[----:B------:R-:W-:Y:S01]  /*4460*/  IMAD.MOV.U32 R6, RZ, RZ, R11 ;  /* 0x000000ffff067224 */ /* 0x000fe200078e000b */
[----:B------:R0:W-:Y:S02]  /*4470*/  UTMALDG.5D [UR8], [UR26], desc[UR24] ;  /* 0x000018081a0075b4 */ /* 0x0001e40008021000 */
[----:B0-----:R-:W-:Y:S05]  /*4480*/  @P6 BRA `(.L_x_91) ;  /* 0xfffffff800586947 */ /* 0x001fea000383ffff */
.L_x_87:
[----:B------:R-:W-:Y:S01]  /*4490*/  ISETP.GE.U32.AND P2, PT, R4, 0x38, PT ;  /* 0x000000380400780c */ /* 0x000fe20003f46070 */
[----:B------:R-:W-:Y:S05]  /*44a0*/  WARPSYNC.ALL ;  /* 0x0000000000007948 */ /* 0x000fea0003800000 */
[----:B------:R-:W-:-:S07]  /*44b0*/  ELECT P1, URZ, PT ;  /* 0x00000000003f782f */ /* 0x000fce0003820000 */
[----:B------:R-:W-:-:S05]  /*44c0*/  @P2 SHF.R.U32.HI R6, RZ, 0x3, R4 ;  /* 0x00000003ff062819 */ /* 0x000fca0000011604 */
[----:B------:R-:W-:-:S05]  /*44d0*/  @P2 IMAD.WIDE.U32 R6, R6, 0x24924925, RZ ;  /* 0x2492492506062825 */ /* 0x000fca00078e00ff */
[----:B------:R-:W-:-:S04]  /*44e0*/  @P2 LOP3.LUT R6, R7, 0x1, RZ, 0xc0, !PT ;  /* 0x0000000107062812 */ /* 0x000fc800078ec0ff */
[----:B------:R-:W-:Y:S01]  /*44f0*/  @P2 ISETP.NE.U32.AND P0, PT, R6, 0x1, PT ;  /* 0x000000010600280c */ /* 0x000fe20003f05070 */
[----:B------:R-:W-:-:S12]  /*4500*/  @!P1 EXIT ;  /* 0x000000000000994d */ /* 0x000fd80003800000 */
[----:B------:R-:W-:Y:S01]  /*4510*/  LOP3.LUT R3, R3, 0x2, RZ, 0xfc, !PT ;  /* 0x0000000203037812 */ /* 0x000fe200078efcff */
[----:B------:R-:W-:Y:S01]  /*4520*/  IMAD.MOV.U32 R5, RZ, RZ, 0x1 ;  /* 0x00000001ff057424 */ /* 0x000fe200078e00ff */
[----:B------:R-:W-:Y:S02]  /*4530*/  @P2 ISETP.NE.U32.AND.EX P0, PT, RZ, RZ, PT, P0 ;  /* 0x000000ffff00220c */ /* 0x000fe40003f05100 */
[----:B------:R-:W-:Y:S02]  /*4540*/  ISETP.NE.AND P1, PT, R3, 0x3, PT ;  /* 0x000000030300780c */ /* 0x000fe40003f25270 */
[----:B------:R-:W-:-:S11]  /*4550*/  @P2 SEL R5, RZ, 0x1, !P0 ;  /* 0x00000001ff052807 */ /* 0x000fd60004000000 */
[----:B------:R-:W-:Y:S05]  /*4560*/  @!P1 BRA `(.L_x_92) ;  /* 0x0000000000049947 */ /* 0x000fea0003800000 */
[----:B------:R-:W-:Y:S01]  /*4570*/  BPT.TRAP 0x1 ;  /* 0x000000040000795c */ /* 0x000fe20000300000 */
.L_x_92:
[----:B------:R-:W0:Y:S01]  /*4580*/  S2R R7, SR_CgaCtaId ;  /* 0x0000000000077919 */ /* 0x000e220000008800 */
[----:B------:R-:W-:Y:S02]  /*4590*/  SHF.R.U32.HI R2, RZ, 0x3, R4 ;  /* 0x00000003ff027819 */ /* 0x000fe40000011604 */
[----:B-1---5:R-:W-:-:S03]  /*45a0*/  MOV R0, 0x400 ;  /* 0x0000040000007802 */ /* 0x022fc60000000f00 */
[----:B------:R-:W-:-:S04]  /*45b0*/  IMAD.WIDE.U32 R2, R2, 0x24924925, RZ ;  /* 0x2492492502027825 */ /* 0x000fc800078e00ff */
[----:B------:R-:W-:Y:S01]  /*45c0*/  IMAD R3, R3, -0x38, R4 ;  /* 0xffffffc803037824 */ /* 0x000fe200078e0204 */
[----:B0-----:R-:W-:Y:S02]  /*45d0*/  LEA R0, R7, R0, 0x18 ;  /* 0x0000000007007211 */ /* 0x001fe400078ec0ff */
[----:B------:R-:W-:-:S03]  /*45e0*/  SHF.L.U32 R7, R5, 0x1f, RZ ;  /* 0x0000001f05077819 */ /* 0x000fc600000006ff */
[----:B------:R-:W-:-:S04]  /*45f0*/  VIADD R0, R0, 0x381c0 ;  /* 0x000381c000007836 */ /* 0x000fc80000000000 */
[----:B------:R-:W-:-:S07]  /*4600*/  IMAD R2, R3, 0x8, R0 ;  /* 0x0000000803027824 */ /* 0x000fce00078e0200 */
.L_x_93:
[----:B0-----:R0:W1:Y:S02]  /*4610*/  SYNCS.PHASECHK.TRANS64.TRYWAIT P0, [R2+URZ], R7 ;  /* 0x00000007020075a7 */ /* 0x001064000800017f */
[----:B-1----:R-:W-:Y:S05]  /*4620*/  @!P0 NANOSLEEP.SYNCS 0x989680 ;  /* 0x009896800000895d */ /* 0x002fea0003900000 */
[----:B------:R-:W1:Y:S02]  /*4630*/  @!P0 SYNCS.PHASECHK.TRANS64 P0, [R2+URZ], R7 ;  /* 0x00000007020085a7 */ /* 0x000e64000800007f */
[----:B-1----:R-:W-:Y:S05]  /*4640*/  @!P0 BRA `(.L_x_93) ;  /* 0xfffffffc00f08947 */ /* 0x002fea000383ffff */
[----:B------:R-:W-:-:S05]  /*4650*/  VIADD R3, R3, 0x1 ;  /* 0x0000000103037836 */ /* 0x000fca0000000000 */
[----:B------:R-:W-:-:S04]  /*4660*/  ISETP.NE.AND P0, PT, R3, 0x38, PT ;  /* 0x000000380300780c */ /* 0x000fc80003f05270 */
[----:B0-----:R-:W-:Y:S02]  /*4670*/  SEL R2, RZ, 0x1, P0 ;  /* 0x00000001ff027807 */ /* 0x001fe40000000000 */
[----:B------:R-:W-:Y:S02]  /*4680*/  SEL R3, R3, RZ, P0 ;  /* 0x000000ff03037207 */ /* 0x000fe40000000000 */
[----:B------:R-:W-:-:S03]  /*4690*/  LOP3.LUT R7, R5, R2, RZ, 0x3c, !PT ;  /* 0x0000000205077212 */ /* 0x000fc600078e3cff */
[----:B------:R-:W-:Y:S01]  /*46a0*/  IMAD R2, R3, 0x8, R0 ;  /* 0x0000000803027824 */ /* 0x000fe200078e0200 */
[----:B------:R-:W-:-:S07]  /*46b0*/  SHF.L.U32 R5, R7, 0x1f, RZ ;  /* 0x0000001f07057819 */ /* 0x000fce00000006ff */
.L_x_94:
        /* <DEDUP_REMOVED lines=11> */
.L_x_95:
        /* <DEDUP_REMOVED lines=11> */
.L_x_96:
        /* <DEDUP_REMOVED lines=11> */
.L_x_97:
        /* <DEDUP_REMOVED lines=11> */
.L_x_98:
        /* <DEDUP_REMOVED lines=11> */
.L_x_99:
        /* <DEDUP_REMOVED lines=11> */
.L_x_100:
        /* <DEDUP_REMOVED lines=11> */
.L_x_101:
        /* <DEDUP_REMOVED lines=11> */
.L_x_102:
        /* <DEDUP_REMOVED lines=11> */
.L_x_103:
        /* <DEDUP_REMOVED lines=11> */
.L_x_104:
        /* <DEDUP_REMOVED lines=11> */
.L_x_105:
        /* <DEDUP_REMOVED lines=11> */
.L_x_106:
        /* <DEDUP_REMOVED lines=11> */
.L_x_107:
        /* <DEDUP_REMOVED lines=11> */
.L_x_108:
        /* <DEDUP_REMOVED lines=11> */
.L_x_109:
        /* <DEDUP_REMOVED lines=11> */
.L_x_110:
        /* <DEDUP_REMOVED lines=11> */
.L_x_111:
        /* <DEDUP_REMOVED lines=11> */
.L_x_112:
        /* <DEDUP_REMOVED lines=11> */
.L_x_113:
        /* <DEDUP_REMOVED lines=11> */
.L_x_114:
        /* <DEDUP_REMOVED lines=11> */
.L_x_115:
        /* <DEDUP_REMOVED lines=11> */
.L_x_116:
        /* <DEDUP_REMOVED lines=11> */
.L_x_117:
        /* <DEDUP_REMOVED lines=11> */
.L_x_118:
        /* <DEDUP_REMOVED lines=11> */
.L_x_119:
        /* <DEDUP_REMOVED lines=11> */
.L_x_120:
        /* <DEDUP_REMOVED lines=11> */
.L_x_121:
        /* <DEDUP_REMOVED lines=11> */
.L_x_122:
        /* <DEDUP_REMOVED lines=11> */
.L_x_123:
        /* <DEDUP_REMOVED lines=11> */
.L_x_124:
        /* <DEDUP_REMOVED lines=11> */
.L_x_125:
        /* <DEDUP_REMOVED lines=11> */
.L_x_126:
        /* <DEDUP_REMOVED lines=11> */
.L_x_127:
        /* <DEDUP_REMOVED lines=11> */
.L_x_128:
        /* <DEDUP_REMOVED lines=11> */
.L_x_129:
        /* <DEDUP_REMOVED lines=11> */
.L_x_130:
        /* <DEDUP_REMOVED lines=11> */
.L_x_131:
        /* <DEDUP_REMOVED lines=11> */
.L_x_132:
        /* <DEDUP_REMOVED lines=11> */
.L_x_133:
        /* <DEDUP_REMOVED lines=11> */
.L_x_134:
        /* <DEDUP_REMOVED lines=11> */
.L_x_135:
        /* <DEDUP_REMOVED lines=11> */
.L_x_136:
        /* <DEDUP_REMOVED lines=11> */
.L_x_137:
        /* <DEDUP_REMOVED lines=11> */
.L_x_138:
        /* <DEDUP_REMOVED lines=11> */
.L_x_139:
        /* <DEDUP_REMOVED lines=11> */
.L_x_140:
        /* <DEDUP_REMOVED lines=11> */
.L_x_141:
        /* <DEDUP_REMOVED lines=11> */
.L_x_142:
        /* <DEDUP_REMOVED lines=11> */
.L_x_143:
        /* <DEDUP_REMOVED lines=11> */
.L_x_144:
        /* <DEDUP_REMOVED lines=11> */
.L_x_145:
        /* <DEDUP_REMOVED lines=11> */
.L_x_146:
        /* <DEDUP_REMOVED lines=11> */
.L_x_147:
        /* <DEDUP_REMOVED lines=11> */
.L_x_148:
[----:B0-----:R0:W1:Y:S02]  /*6be0*/  SYNCS.PHASECHK.TRANS64.TRYWAIT P0, [R3+URZ], R0 ;  /* 0x00000000030075a7 */ /* 0x001064000800017f */
[----:B-1----:R-:W-:Y:S05]  /*6bf0*/  @!P0 NANOSLEEP.SYNCS 0x989680 ;  /* 0x009896800000895d */ /* 0x002fea0003900000 */
[----:B------:R-:W1:Y:S02]  /*6c00*/  @!P0 SYNCS.PHASECHK.TRANS64 P0, [R3+URZ], R0 ;  /* 0x00000000030085a7 */ /* 0x000e64000800007f */
[----:B-1----:R-:W-:Y:S05]  /*6c10*/  @P0 EXIT ;  /* 0x000000000000094d */ /* 0x002fea0003800000 */
[----:B------:R-:W-:Y:S05]  /*6c20*/  BRA `(.L_x_148) ;  /* 0xfffffffc00ec7947 */ /* 0x000fea000383ffff */
.L_x_149:
[----:B------:R-:W-:-:S00]  /*6c30*/  BRA `(.L_x_149) ;  /* 0xfffffffc00fc7947 */ /* 0x000fc0000383ffff */
[----:B------:R-:W-:-:S00]  /*6c40*/  NOP ;  /* 0x0000000000007918 */ /* 0x000fc00000000000 */
        /* <DEDUP_REMOVED lines=11> */
.L_x_150:


//--------------------- .nv.shared._ZN7cutlass13device_kernelINS_4conv6kernel13ConvUniversalINS1_16ConvProblemShapeILNS1_8OperatorE0ELi3EEENS1_10collective14CollectiveConvINS1_46MainloopSm90TmaGmmaWarpSpecializedImplicitGemmILS5_0ELi56ELi3EN4cute5tupleIJNSA_1CILi1EEESD_SD_EEENS1_36KernelImplicitTmaWarpSpecializedSm90ELi1EEENSB_IJNSC_ILi64EEESH_NSB_IJNSC_ILi32EEEEEEEEENS_12float_e4m3_tESL_NSA_8TiledMMAINSA_8MMA_AtomIJNSA_4SM904GMMA30MMA_64x64x32_F32E4M3E4M3_SS_TNILNSP_7ScaleInE1ELSR_1EEEEEENSA_6LayoutISE_NSB_IJNSC_ILi0EEESV_SV_EEEEENSB_IJNSA_10UnderscoreESY_SY_EEEEENS7_6detail26Sm90ImplicitGemmTileTraitsINSA_20SM90_TMA_LOAD_IM2COLENSA_14ComposedLayoutINSA_7SwizzleILi1ELi4ELi3EEENSA_18smem_ptr_flag_bitsILi8EEENSU_INSB_IJNSB_IJNSC_ILi8EEES19_EEENSB_IJSI_SD_EEENSB_IJSD_NSC_ILi56EEEEEEEEENSB_IJNSB_IJSI_NSC_ILi256EEEEEENSB_IJSD_SV_EEENSB_IJSV_NSC_ILi2048EEEEEEEEEEEEEvEENS12_INSA_13SM90_TMA_LOADES1M_vEEEENS_8epilogue10collective6detail29Sm90TmaWarpSpecializedAdapterINS1S_15DefaultEpilogueISL_NSB_IJNSB_IJllllEEESD_SV_EEES1X_NS1R_6thread17LinearCombinationISL_Li1EffLNS1Y_9ScaleType4KindE0ELNS_15FloatRoundStyleE2ESL_EENS_4gemm15EpilogueDefaultEEEEEvvEEEEvNT_6ParamsE --------------------------
	.section	.nv.shared._ZN7cutlass13device_kernelINS_4conv6kernel13ConvUniversalINS1_16ConvProblemShapeILNS1_8OperatorE0ELi3EEENS1_10collective14CollectiveConvINS1_46MainloopSm90TmaGmmaWarpSpecializedImplicitGemmILS5_0ELi56ELi3EN4cute5tupleIJNSA_1CILi1EEESD_SD_EEENS1_36KernelImplicitTmaWarpSpecializedSm90ELi1EEENSB_IJNSC_ILi64EEESH_NSB_IJNSC_ILi32EEEEEEEEENS_12float_e4m3_tESL_NSA_8TiledMMAINSA_8MMA_AtomIJNSA_4SM904GMMA30MMA_64x64x32_F32E4M3E4M3_SS_TNILNSP_7ScaleInE1ELSR_1EEEEEENSA_6LayoutISE_NSB_IJNSC_ILi0EEESV_SV_EEEEENSB_IJNSA_10UnderscoreESY_SY_EEEEENS7_6detail26Sm90ImplicitGemmTileTraitsINSA_20SM90_TMA_LOAD_IM2COLENSA_14ComposedLayoutINSA_7SwizzleILi1ELi4ELi3EEENSA_18smem_ptr_flag_bitsILi8EEENSU_INSB_IJNSB_IJNSC_ILi8EEES19_EEENSB_IJSI_SD_EEENSB_IJSD_NSC_ILi56EEEEEEEEENSB_IJNSB_IJSI_NSC_ILi256EEEEEENSB_IJSD_SV_EEENSB_IJSV_NSC_ILi2048EEEEEEEEEEEEEvEENS12_INSA_13SM90_TMA_LOADES1M_vEEEENS_8epilogue10collective6detail29Sm90TmaWarpSpecializedAdapterINS1S_15DefaultEpilogueISL_NSB_IJNSB_IJllllEEESD_SV_EEES1X_NS1R_6thread17LinearCombinationISL_Li1EffLNS1Y_9ScaleType4KindE0ELNS_15FloatRoundStyleE2ESL_EENS_4gemm15EpilogueDefaultEEEEEvvEEEEvNT_6ParamsE,"aw",@nobits
	.sectionflags	@""
	.align	16
	.zero		1024


//--------------------- .nv.shared.reserved.0     --------------------------
	.section	.nv.shared.reserved.0,"aw",@nobits
	.weak		__nv_reservedSMEM_offset_0_alias
	.size		__nv_reservedSMEM_offset_0_alias, 0, 0
	.other		__nv_reservedSMEM_offset_0_alias,@"STO_CUDA_RESERVED_SHARED STV_DEFAULT"
__nv_reservedSMEM_offset_0_alias:
	.zero		0


//--------------------- .nv.global                --------------------------
	.section	.nv.global,"aw",@nobits
.nv.global:
	.type		_ZN39_INTERNAL_2f904ed0_4_k_cu_5d22d141_27884cute1_E,@object
	.size		_ZN39_INTERNAL_2f904ed0_4_k_cu_5d22d141_27884cute1_E,(_ZN39_INTERNAL_2f904ed0_4_k_cu_5d22d141_27884cuda3std3__45__cpo6cbeginE - _ZN39_INTERNAL_2f904ed0_4_k_cu_5d22d141_27884cute1_E)
_ZN39_INTERNAL_2f904ed0_4_k_cu_5d22d141_27884cute1_E:
	.zero		1
	.type		_ZN39_INTERNAL_2f904ed0_4_k_cu_5d22d141_27884cuda3std3__45__cpo6cbeginE,@object
	.size		_ZN39_INTERNAL_2f904ed0_4_k_cu_5d22d141_27884cuda3std3__45__cpo6cbeginE,(_ZN39_INTERNAL_2f904ed0_4_k_cu_5d22d141_27884cuda3std3__48in_placeE - _ZN39_INTERNAL_2f904ed0_4_k_cu_5d22d141_27884cuda3std3__45__cpo6cbeginE)
_ZN39_INTERNAL_2f904ed0_4_k_cu_5d22d141_27884cuda3std3__45__cpo6cbeginE:
	.zero		1
	.type		_ZN39_INTERNAL_2f904ed0_4_k_cu_5d22d141_27884cuda3std3__48in_placeE,@object
	.size		_ZN39_INTERNAL_2f904ed0_4_k_cu_5d22d141_27884cuda3std3__48in_placeE,(_ZN39_INTERNAL_2f904ed0_4_k_cu_5d22d141_27884cuda3std6ranges3__45__cpo9iter_moveE - _ZN39_INTERNAL_2f904ed0_4_k_cu_5d22d141_27884cuda3std3__48in_placeE)
_ZN39_INTERNAL_2f904ed0_4_k_cu_5d22d141_27884cuda3std3__48in_placeE:
	.zero		1
	.type		_ZN39_INTERNAL_2f904ed0_4_k_cu_5d22d141_27884cuda3std6ranges3__45__cpo9iter_moveE,@object
	.size		_ZN39_INTERNAL_2f904ed0_4_k_cu_5d22d141_27884cuda3std6ranges3__45__cpo9iter_moveE,(_ZN39_INTERNAL_2f904ed0_4_k_cu_5d22d141_27884cuda3std3__45__cpo5beginE - _ZN39_INTERNAL_2f904ed0_4_k_cu_5d22d141_27884cuda3std6ranges3__45__cpo9iter_moveE)
_ZN39_INTERNAL_2f904ed0_4_k_cu_5d22d141_27884cuda3std6ranges3__45__cpo9iter_moveE:
	.zero		1
	.type		_ZN39_INTERNAL_2f904ed0_4_k_cu_5d22d141_27884cuda3std3__45__cpo5beginE,@object
	.size		_ZN39_INTERNAL_2f904ed0_4_k_cu_5d22d141_27884cuda3std3__45__cpo5beginE,(_ZN39_INTERNAL_2f904ed0_4_k_cu_5d22d141_27884cuda3std3__441_GLOBAL__N__2f904ed0_4_k_cu_5d22d141_27886ignoreE - _ZN39_INTERNAL_2f904ed0_4_k_cu_5d22d141_27884cuda3std3__45__cpo5beginE)
_ZN39_INTERNAL_2f904ed0_4_k_cu_5d22d141_27884cuda3std3__45__cpo5beginE:
	.zero		1
	.type		_ZN39_INTERNAL_2f904ed0_4_k_cu_5d22d141_27884cuda3std3__441_GLOBAL__N__2f904ed0_4_k_cu_5d22d141_27886ignoreE,@object
	.size		_ZN39_INTERNAL_2f904ed0_4_k_cu_5d22d141_27884cuda3std3__441_GLOBAL__N__2f904ed0_4_k_cu_5d22d141_27886ignoreE,(_ZN39_INTERNAL_2f904ed0_4_k_cu_5d22d141_27884cute7productE - _ZN39_INTERNAL_2f904ed0_4_k_cu_5d22d141_27884cuda3std3__441_GLOBAL__N__2f904ed0_4_k_cu_5d22d141_27886ignoreE)
_ZN39_INTERNAL_2f904ed0_4_k_cu_5d22d141_27884cuda3std3__441_GLOBAL__N__2f904ed0_4_k_cu_5d22d141_27886ignoreE:
	.zero		1
	.type		_ZN39_INTERNAL_2f904ed0_4_k_cu_5d22d141_27884cute7productE,@object
	.size		_ZN39_INTERNAL_2f904ed0_4_k_cu_5d22d141_27884cute7productE,(_ZN39_INTERNAL_2f904ed0_4_k_cu_5d22d141_27884cuda3std3__45__cpo3endE - _ZN39_INTERNAL_2f904ed0_4_k_cu_5d22d141_27884cute7productE)
_ZN39_INTERNAL_2f904ed0_4_k_cu_5d22d141_27884cute7productE:
	.zero		1
	.type		_ZN39_INTERNAL_2f904ed0_4_k_cu_5d22d141_27884cuda3std3__45__cpo3endE,@object
	.size		_ZN39_INTERNAL_2f904ed0_4_k_cu_5d22d141_27884cuda3std3__45__cpo3endE,(_ZN39_INTERNAL_2f904ed0_4_k_cu_5d22d141_27884cuda3std3__419piecewise_constructE - _ZN39_INTERNAL_2f904ed0_4_k_cu_5d22d141_27884cuda3std3__45__cpo3endE)
_ZN39_INTERNAL_2f904ed0_4_k_cu_5d22d141_27884cuda3std3__45__cpo3endE:
	.zero		1
	.type		_ZN39_INTERNAL_2f904ed0_4_k_cu_5d22d141_27884cuda3std3__419piecewise_constructE,@object
	.size		_ZN39_INTERNAL_2f904ed0_4_k_cu_5d22d141_27884cuda3std3__419piecewise_constructE,(_ZN39_INTERNAL_2f904ed0_4_k_cu_5d22d141_27884cuda3std3__45__cpo4cendE - _ZN39_INTERNAL_2f904ed0_4_k_cu_5d22d141_27884cuda3std3__419piecewise_constructE)
_ZN39_INTERNAL_2f904ed0_4_k_cu_5d22d141_27884cuda3std3__419piecewise_constructE:
	.zero		1
	.type		_ZN39_INTERNAL_2f904ed0_4_k_cu_5d22d141_27884cuda3std3__45__cpo4cendE,@object
	.size		_ZN39_INTERNAL_2f904ed0_4_k_cu_5d22d141_27884cuda3std3__45__cpo4cendE,(_ZN39_INTERNAL_2f904ed0_4_k_cu_5d22d141_27884cuda3std6ranges3__45__cpo4swapE - _ZN39_INTERNAL_2f904ed0_4_k_cu_5d22d141_27884cuda3std3__45__cpo4cendE)
_ZN39_INTERNAL_2f904ed0_4_k_cu_5d22d141_27884cuda3std3__45__cpo4cendE:
	.zero		1
	.type		_ZN39_INTERNAL_2f904ed0_4_k_cu_5d22d141_27884cuda3std6ranges3__45__cpo4swapE,@object
	.size		_ZN39_INTERNAL_2f904ed0_4_k_cu_5d22d141_27884cuda3std6ranges3__45__cpo4swapE,(.L_7 - _ZN39_INTERNAL_2f904ed0_4_k_cu_5d22d141_27884cuda3std6ranges3__45__cpo4swapE)
_ZN39_INTERNAL_2f904ed0_4_k_cu_5d22d141_27884cuda3std6ranges3__45__cpo4swapE:
	.zero		1
.L_7:


//--------------------- .nv.constant0._ZN7cutlass13device_kernelINS_4conv6kernel13ConvUniversalINS1_16ConvProblemShapeILNS1_8OperatorE0ELi3EEENS1_10collective14CollectiveConvINS1_46MainloopSm90TmaGmmaWarpSpecializedImplicitGemmILS5_0ELi56ELi3EN4cute5tupleIJNSA_1CILi1EEESD_SD_EEENS1_36KernelImplicitTmaWarpSpecializedSm90ELi1EEENSB_IJNSC_ILi64EEESH_NSB_IJNSC_ILi32EEEEEEEEENS_12float_e4m3_tESL_NSA_8TiledMMAINSA_8MMA_AtomIJNSA_4SM904GMMA30MMA_64x64x32_F32E4M3E4M3_SS_TNILNSP_7ScaleInE1ELSR_1EEEEEENSA_6LayoutISE_NSB_IJNSC_ILi0EEESV_SV_EEEEENSB_IJNSA_10UnderscoreESY_SY_EEEEENS7_6detail26Sm90ImplicitGemmTileTraitsINSA_20SM90_TMA_LOAD_IM2COLENSA_14ComposedLayoutINSA_7SwizzleILi1ELi4ELi3EEENSA_18smem_ptr_flag_bitsILi8EEENSU_INSB_IJNSB_IJNSC_ILi8EEES19_EEENSB_IJSI_SD_EEENSB_IJSD_NSC_ILi56EEEEEEEEENSB_IJNSB_IJSI_NSC_ILi256EEEEEENSB_IJSD_SV_EEENSB_IJSV_NSC_ILi2048EEEEEEEEEEEEEvEENS12_INSA_13SM90_TMA_LOADES1M_vEEEENS_8epilogue10collective6detail29Sm90TmaWarpSpecializedAdapterINS1S_15DefaultEpilogueISL_NSB_IJNSB_IJllllEEESD_SV_EEES1X_NS1R_6thread17LinearCombinationISL_Li1EffLNS1Y_9ScaleType4KindE0ELNS_15FloatRoundStyleE2ESL_EENS_4gemm15EpilogueDefaultEEEEEvvEEEEvNT_6ParamsE --------------------------
	.section	.nv.constant0._ZN7cutlass13device_kernelINS_4conv6kernel13ConvUniversalINS1_16ConvProblemShapeILNS1_8OperatorE0ELi3EEENS1_10collective14CollectiveConvINS1_46MainloopSm90TmaGmmaWarpSpecializedImplicitGemmILS5_0ELi56ELi3EN4cute5tupleIJNSA_1CILi1EEESD_SD_EEENS1_36KernelImplicitTmaWarpSpecializedSm90ELi1EEENSB_IJNSC_ILi64EEESH_NSB_IJNSC_ILi32EEEEEEEEENS_12float_e4m3_tESL_NSA_8TiledMMAINSA_8MMA_AtomIJNSA_4SM904GMMA30MMA_64x64x32_F32E4M3E4M3_SS_TNILNSP_7ScaleInE1ELSR_1EEEEEENSA_6LayoutISE_NSB_IJNSC_ILi0EEESV_SV_EEEEENSB_IJNSA_10UnderscoreESY_SY_EEEEENS7_6detail26Sm90ImplicitGemmTileTraitsINSA_20SM90_TMA_LOAD_IM2COLENSA_14ComposedLayoutINSA_7SwizzleILi1ELi4ELi3EEENSA_18smem_ptr_flag_bitsILi8EEENSU_INSB_IJNSB_IJNSC_ILi8EEES19_EEENSB_IJSI_SD_EEENSB_IJSD_NSC_ILi56EEEEEEEEENSB_IJNSB_IJSI_NSC_ILi256EEEEEENSB_IJSD_SV_EEENSB_IJSV_NSC_ILi2048EEEEEEEEEEEEEvEENS12_INSA_13SM90_TMA_LOADES1M_vEEEENS_8epilogue10collective6detail29Sm90TmaWarpSpecializedAdapterINS1S_15DefaultEpilogueISL_NSB_IJNSB_IJllllEEESD_SV_EEES1X_NS1R_6thread17LinearCombinationISL_Li1EffLNS1Y_9ScaleType4KindE0ELNS_15FloatRoundStyleE2ESL_EENS_4gemm15EpilogueDefaultEEEEEvvEEEEvNT_6ParamsE,"a",@progbits
	.sectionflags	@""
	.align	4
.nv.constant0._ZN7cutlass13device_kernelINS_4conv6kernel13ConvUniversalINS1_16ConvProblemShapeILNS1_8OperatorE0ELi3EEENS1_10collective14CollectiveConvINS1_46MainloopSm90TmaGmmaWarpSpecializedImplicitGemmILS5_0ELi56ELi3EN4cute5tupleIJNSA_1CILi1EEESD_SD_EEENS1_36KernelImplicitTmaWarpSpecializedSm90ELi1EEENSB_IJNSC_ILi64EEESH_NSB_IJNSC_ILi32EEEEEEEEENS_12float_e4m3_tESL_NSA_8TiledMMAINSA_8MMA_AtomIJNSA_4SM904GMMA30MMA_64x64x32_F32E4M3E4M3_SS_TNILNSP_7ScaleInE1ELSR_1EEEEEENSA_6LayoutISE_NSB_IJNSC_ILi0EEESV_SV_EEEEENSB_IJNSA_10UnderscoreESY_SY_EEEEENS7_6detail26Sm90ImplicitGemmTileTraitsINSA_20SM90_TMA_LOAD_IM2COLENSA_14ComposedLayoutINSA_7SwizzleILi1ELi4ELi3EEENSA_18smem_ptr_flag_bitsILi8EEENSU_INSB_IJNSB_IJNSC_ILi8EEES19_EEENSB_IJSI_SD_EEENSB_IJSD_NSC_ILi56EEEEEEEEENSB_IJNSB_IJSI_NSC_ILi256EEEEEENSB_IJSD_SV_EEENSB_IJSV_NSC_ILi2048EEEEEEEEEEEEEvEENS12_INSA_13SM90_TMA_LOADES1M_vEEEENS_8epilogue10collective6detail29Sm90TmaWarpSpecializedAdapterINS1S_15DefaultEpilogueISL_NSB_IJNSB_IJllllEEESD_SV_EEES1X_NS1R_6thread17LinearCombinationISL_Li1EffLNS1Y_9ScaleType4KindE0ELNS_15FloatRoundStyleE2ESL_EENS_4gemm15EpilogueDefaultEEEEEvvEEEEvNT_6ParamsE:
	.zero		1664


//--------------------- SYMBOLS --------------------------

	.type		.nv.reservedSmem.offset0,@object
	.size		.nv.reservedSmem.offset0,0x4
